def matmul_kernel(
    a_ptr,
    b_ptr,
    c_ptr,
    M,
    N,
    K,
    stride_am,
    stride_ak,
    stride_bk,
    stride_bn,
    stride_cm,
    stride_cn,
    BLOCK_M: tl.constexpr,
    BLOCK_N: tl.constexpr,
    BLOCK_K: tl.constexpr,
    GROUP_M: tl.constexpr,
):
    pid = tl.program_id(axis=0)
    num_pid_m = tl.cdiv(M, BLOCK_M)
    num_pid_n = tl.cdiv(N, BLOCK_N)
    num_pid_in_group = GROUP_M * num_pid_n
    group_id = pid // num_pid_in_group
    first_pid_m = group_id * GROUP_M
    group_size_m = min(num_pid_m - first_pid_m, GROUP_M)
    pid_m = first_pid_m + ((pid % num_pid_in_group) % group_size_m)
    pid_n = (pid % num_pid_in_group) // group_size_m

    offs_am = (pid_m * BLOCK_M + tl.arange(0, BLOCK_M)) % M
    offs_bn = (pid_n * BLOCK_N + tl.arange(0, BLOCK_N)) % N
    offs_k = tl.arange(0, BLOCK_K)
    a_ptrs = a_ptr + offs_am[:, None] * stride_am + offs_k[None, :] * stride_ak
    b_ptrs = b_ptr + offs_k[:, None] * stride_bk + offs_bn[None, :] * stride_bn

    acc = tl.zeros((BLOCK_M, BLOCK_N), dtype=tl.float32)
    for kk in range(0, tl.cdiv(K, BLOCK_K)):
        a = tl.load(a_ptrs, mask=offs_k[None, :] < K - kk * BLOCK_K, other=0.0)
        b = tl.load(b_ptrs, mask=offs_k[:, None] < K - kk * BLOCK_K, other=0.0)
        acc = tl.dot(a, b, acc)
        a_ptrs += BLOCK_K * stride_ak
        b_ptrs += BLOCK_K * stride_bk

    c = acc.to(c_ptr.dtype.element_ty)
    offs_cm = pid_m * BLOCK_M + tl.arange(0, BLOCK_M)
    offs_cn = pid_n * BLOCK_N + tl.arange(0, BLOCK_N)
    c_ptrs = c_ptr + offs_cm[:, None] * stride_cm + offs_cn[None, :] * stride_cn
    mask = (offs_cm[:, None] < M) & (offs_cn[None, :] < N)
    tl.store(c_ptrs, c, mask=mask)

# config = {"BLOCK_K": 32, "BLOCK_M": 128, "BLOCK_N": 128, "GROUP_M": 8, "arch": "sm_100", "dtype": "fp8e5m2", "num_ctas": 1, "num_stages": 6, "num_warps": 4}
# arch = sm_100


// ===== COMPILED SASS (sm_100a) =====

	.target	sm_100a

	.elftype	@"ET_EXEC"


//--------------------- .note.nv.tkinfo           --------------------------
	.section	.note.nv.tkinfo,"",@"SHT_NOTE"
	.sectionflags	@"SHF_NOTE_NV_TKINFO"
	.tkinfo
        /*0018*/ 	.word	0x00000081
        /*0030*/ 	.string	""
        /*0030*/ 	.string	"ptxas-blackwell"
        /*0030*/ 	.string	"Cuda compilation tools, release 12.9, V12.9.86"
        /*0030*/ 	.string	"Build cuda_12.9.r12.9/compiler.36037853_0"
        /*0030*/ 	.string	"-v  -suppress-debug-info  -lineinfo  -arch sm_100a "



//--------------------- .note.nv.cuver            --------------------------
	.section	.note.nv.cuver,"",@"SHT_NOTE"
	.sectionflags	@"SHF_NOTE_NV_CUVER"
        /*0018*/ 	.short	0x0001
        /*001a*/ 	.short	0x0064
        /*001c*/ 	.short	0x0001
        /*001e*/ 	.short	0x0000
        /*0020*/ 	.short	0x0001
        /*0022*/ 	.short	0x0000


//--------------------- .nv.info                  --------------------------
	.section	.nv.info,"",@"SHT_CUDA_INFO"
	.align	4


	//----- nvinfo : EIATTR_REGCOUNT
	.align		4
        /*0000*/ 	.byte	0x04, 0x2f
        /*0002*/ 	.short	(.L_4 - .L_3)
	.align		4
.L_3:
        /*0004*/ 	.word	index@(matmul_kernel)
        /*0008*/ 	.word	0x000000d4


	//----- nvinfo : EIATTR_FRAME_SIZE
	.align		4
.L_4:
        /*000c*/ 	.byte	0x04, 0x11
        /*000e*/ 	.short	(.L_6 - .L_5)
	.align		4
.L_5:
        /*0010*/ 	.word	index@($__internal_2_$__cuda_sm10x_tcgen05_guardrail_trap_unallocated_columns_being_dealloced)
        /*0014*/ 	.word	0x00000000


	//----- nvinfo : EIATTR_FRAME_SIZE
	.align		4
.L_6:
        /*0018*/ 	.byte	0x04, 0x11
        /*001a*/ 	.short	(.L_8 - .L_7)
	.align		4
.L_7:
        /*001c*/ 	.word	index@($__internal_1_$__cuda_sm10x_tcgen05_guardrail_trap_phase_invalid_during_alloc)
        /*0020*/ 	.word	0x00000000


	//----- nvinfo : EIATTR_FRAME_SIZE
	.align		4
.L_8:
        /*0024*/ 	.byte	0x04, 0x11
        /*0026*/ 	.short	(.L_10 - .L_9)
	.align		4
.L_9:
        /*0028*/ 	.word	index@($__internal_0_$__cuda_sm10x_tcgen05_guardrail_trap_col_being_dealloced_not_returned_by_alloc)
        /*002c*/ 	.word	0x00000000


	//----- nvinfo : EIATTR_FRAME_SIZE
	.align		4
.L_10:
        /*0030*/ 	.byte	0x04, 0x11
        /*0032*/ 	.short	(.L_12 - .L_11)
	.align		4
.L_11:
        /*0034*/ 	.word	index@(matmul_kernel)
        /*0038*/ 	.word	0x00000000


	//----- nvinfo : EIATTR_MIN_STACK_SIZE
	.align		4
.L_12:
        /*003c*/ 	.byte	0x04, 0x12
        /*003e*/ 	.short	(.L_14 - .L_13)
	.align		4
.L_13:
        /*0040*/ 	.word	index@(matmul_kernel)
        /*0044*/ 	.word	0x00000000
.L_14:


//--------------------- .nv.info.matmul_kernel    --------------------------
	.section	.nv.info.matmul_kernel,"",@"SHT_CUDA_INFO"
	.sectionflags	@""
	.align	4


	//----- nvinfo : EIATTR_CUDA_API_VERSION
	.align		4
        /*0000*/ 	.byte	0x04, 0x37
        /*0002*/ 	.short	(.L_16 - .L_15)
.L_15:
        /*0004*/ 	.word	0x00000081


	//----- nvinfo : EIATTR_KPARAM_INFO
	.align		4
.L_16:
        /*0008*/ 	.byte	0x04, 0x17
        /*000a*/ 	.short	(.L_18 - .L_17)
.L_17:
        /*000c*/ 	.word	0x00000000
        /*0010*/ 	.short	0x000d
        /*0012*/ 	.short	0x0048
        /*0014*/ 	.byte	0x00, 0xf4, 0x21, 0x00


	//----- nvinfo : EIATTR_KPARAM_INFO
	.align		4
.L_18:
        /*0018*/ 	.byte	0x04, 0x17
        /*001a*/ 	.short	(.L_20 - .L_19)
.L_19:
        /*001c*/ 	.word	0x00000000
        /*0020*/ 	.short	0x000c
        /*0022*/ 	.short	0x0040
        /*0024*/ 	.byte	0x00, 0xf4, 0x21, 0x00


	//----- nvinfo : EIATTR_KPARAM_INFO
	.align		4
.L_20:
        /*0028*/ 	.byte	0x04, 0x17
        /*002a*/ 	.short	(.L_22 - .L_21)
.L_21:
        /*002c*/ 	.word	0x00000000
        /*0030*/ 	.short	0x000b
        /*0032*/ 	.short	0x0038
        /*0034*/ 	.byte	0x00, 0xf0, 0x11, 0x00


	//----- nvinfo : EIATTR_KPARAM_INFO
	.align		4
.L_22:
        /*0038*/ 	.byte	0x04, 0x17
        /*003a*/ 	.short	(.L_24 - .L_23)
.L_23:
        /*003c*/ 	.word	0x00000000
        /*0040*/ 	.short	0x000a
        /*0042*/ 	.short	0x0034
        /*0044*/ 	.byte	0x00, 0xf0, 0x11, 0x00


	//----- nvinfo : EIATTR_KPARAM_INFO
	.align		4
.L_24:
        /*0048*/ 	.byte	0x04, 0x17
        /*004a*/ 	.short	(.L_26 - .L_25)
.L_25:
        /*004c*/ 	.word	0x00000000
        /*0050*/ 	.short	0x0009
        /*0052*/ 	.short	0x0030
        /*0054*/ 	.byte	0x00, 0xf0, 0x11, 0x00


	//----- nvinfo : EIATTR_KPARAM_INFO
	.align		4
.L_26:
        /*0058*/ 	.byte	0x04, 0x17
        /*005a*/ 	.short	(.L_28 - .L_27)
.L_27:
        /*005c*/ 	.word	0x00000000
        /*0060*/ 	.short	0x0008
        /*0062*/ 	.short	0x002c
        /*0064*/ 	.byte	0x00, 0xf0, 0x11, 0x00


	//----- nvinfo : EIATTR_KPARAM_INFO
	.align		4
.L_28:
        /*0068*/ 	.byte	0x04, 0x17
        /*006a*/ 	.short	(.L_30 - .L_29)
.L_29:
        /*006c*/ 	.word	0x00000000
        /*0070*/ 	.short	0x0007
        /*0072*/ 	.short	0x0028
        /*0074*/ 	.byte	0x00, 0xf0, 0x11, 0x00


	//----- nvinfo : EIATTR_KPARAM_INFO
	.align		4
.L_30:
        /*0078*/ 	.byte	0x04, 0x17
        /*007a*/ 	.short	(.L_32 - .L_31)
.L_31:
        /*007c*/ 	.word	0x00000000
        /*0080*/ 	.short	0x0006
        /*0082*/ 	.short	0x0024
        /*0084*/ 	.byte	0x00, 0xf0, 0x11, 0x00


	//----- nvinfo : EIATTR_KPARAM_INFO
	.align		4
.L_32:
        /*0088*/ 	.byte	0x04, 0x17
        /*008a*/ 	.short	(.L_34 - .L_33)
.L_33:
        /*008c*/ 	.word	0x00000000
        /*0090*/ 	.short	0x0005
        /*0092*/ 	.short	0x0020
        /*0094*/ 	.byte	0x00, 0xf0, 0x11, 0x00


	//----- nvinfo : EIATTR_KPARAM_INFO
	.align		4
.L_34:
        /*0098*/ 	.byte	0x04, 0x17
        /*009a*/ 	.short	(.L_36 - .L_35)
.L_35:
        /*009c*/ 	.word	0x00000000
        /*00a0*/ 	.short	0x0004
        /*00a2*/ 	.short	0x001c
        /*00a4*/ 	.byte	0x00, 0xf0, 0x11, 0x00


	//----- nvinfo : EIATTR_KPARAM_INFO
	.align		4
.L_36:
        /*00a8*/ 	.byte	0x04, 0x17
        /*00aa*/ 	.short	(.L_38 - .L_37)
.L_37:
        /*00ac*/ 	.word	0x00000000
        /*00b0*/ 	.short	0x0003
        /*00b2*/ 	.short	0x0018
        /*00b4*/ 	.byte	0x00, 0xf0, 0x11, 0x00


	//----- nvinfo : EIATTR_KPARAM_INFO
	.align		4
.L_38:
        /*00b8*/ 	.byte	0x04, 0x17
        /*00ba*/ 	.short	(.L_40 - .L_39)
.L_39:
        /*00bc*/ 	.word	0x00000000
        /*00c0*/ 	.short	0x0002
        /*00c2*/ 	.short	0x0010
        /*00c4*/ 	.byte	0x00, 0xf4, 0x21, 0x00


	//----- nvinfo : EIATTR_KPARAM_INFO
	.align		4
.L_40:
        /*00c8*/ 	.byte	0x04, 0x17
        /*00ca*/ 	.short	(.L_42 - .L_41)
.L_41:
        /*00cc*/ 	.word	0x00000000
        /*00d0*/ 	.short	0x0001
        /*00d2*/ 	.short	0x0008
        /*00d4*/ 	.byte	0x00, 0xf4, 0x21, 0x00


	//----- nvinfo : EIATTR_KPARAM_INFO
	.align		4
.L_42:
        /*00d8*/ 	.byte	0x04, 0x17
        /*00da*/ 	.short	(.L_44 - .L_43)
.L_43:
        /*00dc*/ 	.word	0x00000000
        /*00e0*/ 	.short	0x0000
        /*00e2*/ 	.short	0x0000
        /*00e4*/ 	.byte	0x00, 0xf4, 0x21, 0x00


	//----- nvinfo : EIATTR_AT_ENTRY_FRAGMENTS
	.align		4
.L_44:
        /*00e8*/ 	.byte	0x04, 0x4f
        /*00ea*/ 	.short	(.L_46 - .L_45)


	//   ....[0]....
.L_45:
        /*00ec*/ 	.word	0x00000004


	//----- nvinfo : EIATTR_RESERVED_SMEM_USED
	.align		4
.L_46:
        /*00f0*/ 	.byte	0x01, 0x41
	.zero		2


	//----- nvinfo : EIATTR_SPARSE_MMA_MASK
	.align		4
        /*00f4*/ 	.byte	0x03, 0x50
        /*00f6*/ 	.short	0x0000


	//----- nvinfo : EIATTR_TCGEN05_1CTA_USED
	.align		4
        /*00f8*/ 	.byte	0x01, 0x51
	.zero		2


	//----- nvinfo : EIATTR_MAXREG_COUNT
	.align		4
        /*00fc*/ 	.byte	0x03, 0x1b
        /*00fe*/ 	.short	0x00ff


	//----- nvinfo : EIATTR_NUM_BARRIERS
	.align		4
        /*0100*/ 	.byte	0x02, 0x4c
        /*0102*/ 	.byte	0x01
	.zero		1


	//----- nvinfo : EIATTR_INT_WARP_WIDE_INSTR_OFFSETS
	.align		4
        /*0104*/ 	.byte	0x04, 0x31
        /*0106*/ 	.short	(.L_48 - .L_47)


	//   ....[0]....
.L_47:
        /*0108*/ 	.word	0x000024e0


	//   ....[1]....
        /*010c*/ 	.word	0x00002510


	//   ....[2]....
        /*0110*/ 	.word	0x00004420


	//   ....[3]....
        /*0114*/ 	.word	0x0000aad0


	//   ....[4]....
        /*0118*/ 	.word	0x0000ab20


	//----- nvinfo : EIATTR_COOP_GROUP_MASK_REGIDS
	.align		4
.L_48:
        /*011c*/ 	.byte	0x04, 0x29
        /*011e*/ 	.short	(.L_50 - .L_49)


	//   ....[0]....
.L_49:
        /*0120*/ 	.word	0xffffffff


	//   ....[1]....
        /*0124*/ 	.word	0xffffffff


	//   ....[2]....
        /*0128*/ 	.word	0xffffffff


	//   ....[3]....
        /*012c*/ 	.word	0xffffffff


	//----- nvinfo : EIATTR_COOP_GROUP_INSTR_OFFSETS
	.align		4
.L_50:
        /*0130*/ 	.byte	0x04, 0x28
        /*0132*/ 	.short	(.L_52 - .L_51)


	//   ....[0]....
.L_51:
        /*0134*/ 	.word	0x00000070


	//   ....[1]....
        /*0138*/ 	.word	0x00000330


	//   ....[2]....
        /*013c*/ 	.word	0x0000a960


	//   ....[3]....
        /*0140*/ 	.word	0x0000abd0


	//----- nvinfo : EIATTR_VRC_CTA_INIT_COUNT
	.align		4
.L_52:
        /*0144*/ 	.byte	0x02, 0x4a
        /*0146*/ 	.byte	0x80
	.zero		1


	//----- nvinfo : EIATTR_MBARRIER_INSTR_OFFSETS
	.align		4
        /*0148*/ 	.byte	0x04, 0x39
        /*014a*/ 	.short	(.L_54 - .L_53)


	//   ....[0]....
.L_53:
        /*014c*/ 	.word	0x00002660
        /*0150*/ 	.word	0x000000ff
        /*0154*/ 	.word	0x00000000
        /*0158*/ 	.short	0x0100
        /*015a*/ 	.byte	0x0d
	.zero		1


	//   ....[1]....
        /*015c*/ 	.word	0x00004480
        /*0160*/ 	.word	0x000000ff
        /*0164*/ 	.word	0x00004008
        /*0168*/ 	.short	0x0100
        /*016a*/ 	.byte	0x10
	.zero		1


	//   ....[2]....
        /*016c*/ 	.word	0x00004bc0
        /*0170*/ 	.word	0x000000ff
        /*0174*/ 	.word	0x00000000
        /*0178*/ 	.short	0x010a
        /*017a*/ 	.byte	0x0d
	.zero		1


	//   ....[3]....
        /*017c*/ 	.word	0x00006460
        /*0180*/ 	.word	0x000000ff
        /*0184*/ 	.word	0x00000000
        /*0188*/ 	.short	0x010a
        /*018a*/ 	.byte	0x0d
	.zero		1


	//   ....[4]....
        /*018c*/ 	.word	0x00006600
        /*0190*/ 	.word	0x000000ff
        /*0194*/ 	.word	0x00004000
        /*0198*/ 	.short	0x0108
        /*019a*/ 	.byte	0x10
	.zero		1


	//   ....[5]....
        /*019c*/ 	.word	0x00006690
        /*01a0*/ 	.word	0x000000ff
        /*01a4*/ 	.word	0x00004008
        /*01a8*/ 	.short	0x0108
        /*01aa*/ 	.byte	0x10
	.zero		1


	//   ....[6]....
        /*01ac*/ 	.word	0x0000abf0
        /*01b0*/ 	.word	0x000000ff
        /*01b4*/ 	.word	0x00000000
        /*01b8*/ 	.short	0x010a
        /*01ba*/ 	.byte	0x0d
	.zero		1


	//   ....[7]....
        /*01bc*/ 	.word	0x0000ac20
        /*01c0*/ 	.word	0x000000ff
        /*01c4*/ 	.word	0x00000000
        /*01c8*/ 	.short	0x010a
        /*01ca*/ 	.byte	0x0d
	.zero		1


	//----- nvinfo : EIATTR_NUM_MBARRIERS
	.align		4
.L_54:
        /*01cc*/ 	.byte	0x03, 0x38
        /*01ce*/ 	.short	0x0002


	//----- nvinfo : EIATTR_EXIT_INSTR_OFFSETS
	.align		4
        /*01d0*/ 	.byte	0x04, 0x1c
        /*01d2*/ 	.short	(.L_56 - .L_55)


	//   ....[0]....
.L_55:
        /*01d4*/ 	.word	0x0000abe0


	//----- nvinfo : EIATTR_REQNTID
	.align		4
.L_56:
        /*01d8*/ 	.byte	0x04, 0x10
        /*01da*/ 	.short	(.L_58 - .L_57)
.L_57:
        /*01dc*/ 	.word	0x00000080
        /*01e0*/ 	.word	0x00000001
        /*01e4*/ 	.word	0x00000001


	//----- nvinfo : EIATTR_CRS_STACK_SIZE
	.align		4
.L_58:
        /*01e8*/ 	.byte	0x04, 0x1e
        /*01ea*/ 	.short	(.L_60 - .L_59)
.L_59:
        /*01ec*/ 	.word	0x00000000


	//----- nvinfo : EIATTR_CBANK_PARAM_SIZE
	.align		4
.L_60:
        /*01f0*/ 	.byte	0x03, 0x19
        /*01f2*/ 	.short	0x0050


	//----- nvinfo : EIATTR_PARAM_CBANK
	.align		4
        /*01f4*/ 	.byte	0x04, 0x0a
        /*01f6*/ 	.short	(.L_62 - .L_61)
	.align		4
.L_61:
        /*01f8*/ 	.word	index@(.nv.constant0.matmul_kernel)
        /*01fc*/ 	.short	0x0380
        /*01fe*/ 	.short	0x0050


	//----- nvinfo : EIATTR_SW_WAR
	.align		4
.L_62:
        /*0200*/ 	.byte	0x04, 0x36
        /*0202*/ 	.short	(.L_64 - .L_63)
.L_63:
        /*0204*/ 	.word	0x00000008
.L_64:


//--------------------- .nv.compat                --------------------------
	.section	.nv.compat,"",@"SHT_CUDA_COMPAT_INFO"
	.align	4
        /*0000*/ 	.byte	0x02, 0x02, 0x02, 0x00, 0x02, 0x05, 0x05, 0x00, 0x02, 0x03, 0x00, 0x00, 0x02, 0x06, 0x01, 0x00


//--------------------- .nv.callgraph             --------------------------
	.section	.nv.callgraph,"",@"SHT_CUDA_CALLGRAPH"
	.align	4
	.sectionentsize	8
	.align		4
        /*0000*/ 	.word	0x00000000
	.align		4
        /*0004*/ 	.word	0xffffffff
	.align		4
        /*0008*/ 	.word	0x00000000
	.align		4
        /*000c*/ 	.word	0xfffffffe
	.align		4
        /*0010*/ 	.word	0x00000000
	.align		4
        /*0014*/ 	.word	0xfffffffd
	.align		4
        /*0018*/ 	.word	0x00000000
	.align		4
        /*001c*/ 	.word	0xfffffffc


//--------------------- .text.matmul_kernel       --------------------------
	.section	.text.matmul_kernel,"ax",@progbits
	.align	128
        .global         matmul_kernel
        .type           matmul_kernel,@function
        .size           matmul_kernel,(.L_x_20 - matmul_kernel)
        .other          matmul_kernel,@"STO_CUDA_ENTRY STV_DEFAULT"
matmul_kernel:
.text.matmul_kernel:
[----:B------:R-:W0:Y:S01]  /*0000*/  LDC R1, c[0x0][0x37c] ;  /* 0x0000df00ff017b82 */ /* 0x000e220000000800 */
[----:B------:R-:W1:Y:S01]  /*0010*/  S2R R88, SR_TID.X ;  /* 0x0000000000587919 */ /* 0x000e620000002100 */
[----:B------:R-:W2:Y:S01]  /*0020*/  LDCU.64 UR18, c[0x0][0x358] ;  /* 0x00006b00ff1277ac */ /* 0x000ea20008000a00 */
[----:B-1----:R-:W-:-:S13]  /*0030*/  ISETP.GE.U32.AND P0, PT, R88, 0x20, PT ;  /* 0x000000205800780c */ /* 0x002fda0003f06070 */
[----:B------:R-:W-:Y:S02]  /*0040*/  VOTEU.ANY UP0, P0 ;  /* 0x0000000000ff7886 */ /* 0x000fe40000000100 */
[----:B0-2---:R-:W-:Y:S05]  /*0050*/  BRA.U UP0, `(.L_x_0) ;  /* 0x0000000100b87547 */ /* 0x005fea000b800000 */
[----:B------:R-:W0:Y:S01]  /*0060*/  S2UR UR6, SR_CgaCtaId ;  /* 0x00000000000679c3 */ /* 0x000e220000008800 */
[----:B------:R-:W-:Y:S01]  /*0070*/  NOP ;  /* 0x0000000000007918 */ /* 0x000fe20000000000 */
[----:B------:R-:W-:Y:S02]  /*0080*/  UMOV UR4, 0x40 ;  /* 0x0000004000047882 */ /* 0x000fe40000000000 */
[----:B0-----:R-:W-:-:S09]  /*0090*/  ULEA UR4, UR6, UR4, 0x18 ;  /* 0x0000000406047291 */ /* 0x001fd2000f8ec0ff */
[----:B------:R-:W0:Y:S01]  /*00a0*/  LDS.U8 R0, [UR4] ;  /* 0x00000004ff007984 */ /* 0x000e220008000000 */
[----:B------:R-:W-:Y:S02]  /*00b0*/  UMOV UR4, 0x400 ;  /* 0x0000040000047882 */ /* 0x000fe40000000000 */
[----:B------:R-:W-:Y:S01]  /*00c0*/  ULEA UR4, UR6, UR4, 0x18 ;  /* 0x0000000406047291 */ /* 0x000fe2000f8ec0ff */
[----:B0-----:R-:W-:-:S13]  /*00d0*/  ISETP.NE.AND P0, PT, R0, RZ, PT ;  /* 0x000000ff0000720c */ /* 0x001fda0003f05270 */
[----:B------:R-:W-:Y:S05]  /*00e0*/  @P0 BRA `(.L_x_1) ;  /* 0x00000000007c0947 */ /* 0x000fea0003800000 */
[----:B------:R-:W-:-:S13]  /*00f0*/  ELECT P0, URZ, PT ;  /* 0x0000000000ff782f */ /* 0x000fda0003800000 */
[----:B------:R-:W-:Y:S05]  /*0100*/  @!P0 BRA `(.L_x_2) ;  /* 0x0000000000848947 */ /* 0x000fea0003800000 */
[----:B------:R-:W-:Y:S01]  /*0110*/  UMOV UR5, 0x4 ;  /* 0x0000000400057882 */ /* 0x000fe20000000000 */
[----:B------:R-:W-:Y:S02]  /*0120*/  IMAD.MOV.U32 R4, RZ, RZ, 0x1 ;  /* 0x00000001ff047424 */ /* 0x000fe400078e00ff */
[----:B------:R-:W-:Y:S02]  /*0130*/  IMAD.MOV.U32 R5, RZ, RZ, 0xf ;  /* 0x0000000fff057424 */ /* 0x000fe400078e00ff */
[----:B------:R-:W-:Y:S04]  /*0140*/  DEPBAR.LE SB0, 0x36 ;  /* 0x00008d800000791a */ /* 0x000fe80000000000 */
[----:B------:R-:W0:Y:S02]  /*0150*/  UTCATOMSWS.FIND_AND_SET.ALIGN UP1, UR5, UR5 ;  /* 0x00000005000575e3 */ /* 0x000e240008020800 */
[----:B0-----:R-:W-:-:S04]  /*0160*/  PLOP3.LUT P0, PT, PT, PT, UP1, 0x80, 0x8 ;  /* 0x000000000008781c */ /* 0x001fc80003f0f018 */
[----:B------:R-:W-:-:S04]  /*0170*/  SEL R0, RZ, 0xffffffff, !P0 ;  /* 0xffffffffff007807 */ /* 0x000fc80004000000 */
[----:B------:R-:W-:Y:S01]  /*0180*/  ISETP.NE.AND P0, PT, R0, RZ, PT ;  /* 0x000000ff0000720c */ /* 0x000fe20003f05270 */
[----:B------:R-:W-:-:S12]  /*0190*/  IMAD.U32 R0, RZ, RZ, UR5 ;  /* 0x00000005ff007e24 */ /* 0x000fd8000f8e00ff */
[----:B------:R-:W-:Y:S05]  /*01a0*/  @P0 BRA `(.L_x_3) ;  /* 0x0000000000240947 */ /* 0x000fea0003800000 */
.L_x_4:
[----:B------:R-:W-:Y:S05]  /*01b0*/  NANOSLEEP 0x64 ;  /* 0x000000640000795d */ /* 0x000fea0003800000 */
[----:B------:R-:W-:-:S05]  /*01c0*/  UMOV UR5, 0x4 ;  /* 0x0000000400057882 */ /* 0x000fca0000000000 */
[----:B------:R-:W-:Y:S04]  /*01d0*/  DEPBAR.LE SB0, 0x36 ;  /* 0x00008d800000791a */ /* 0x000fe80000000000 */
[----:B------:R-:W0:Y:S02]  /*01e0*/  UTCATOMSWS.FIND_AND_SET.ALIGN UP1, UR5, UR5 ;  /* 0x00000005000575e3 */ /* 0x000e240008020800 */
[----:B0-----:R-:W-:-:S04]  /*01f0*/  PLOP3.LUT P0, PT, PT, PT, UP1, 0x80, 0x8 ;  /* 0x000000000008781c */ /* 0x001fc80003f0f018 */
[----:B------:R-:W-:-:S04]  /*0200*/  SEL R0, RZ, 0xffffffff, !P0 ;  /* 0xffffffffff007807 */ /* 0x000fc80004000000 */
[----:B------:R-:W-:Y:S01]  /*0210*/  ISETP.NE.AND P0, PT, R0, RZ, PT ;  /* 0x000000ff0000720c */ /* 0x000fe20003f05270 */
[----:B------:R-:W-:-:S12]  /*0220*/  IMAD.U32 R0, RZ, RZ, UR5 ;  /* 0x00000005ff007e24 */ /* 0x000fd8000f8e00ff */
[----:B------:R-:W-:Y:S05]  /*0230*/  @!P0 BRA `(.L_x_4) ;  /* 0xfffffffc00dc8947 */ /* 0x000fea000383ffff */
.L_x_3:
[C---:B------:R-:W-:Y:S01]  /*0240*/  VIADD R3, R0.reuse, 0x10 ;  /* 0x0000001000037836 */ /* 0x040fe20000000000 */
[----:B------:R-:W-:Y:S01]  /*0250*/  UMOV UR5, 0x50 ;  /* 0x0000005000057882 */ /* 0x000fe20000000000 */
[----:B------:R-:W-:Y:S01]  /*0260*/  SHF.L.U32 R2, R5, R0, RZ ;  /* 0x0000000005027219 */ /* 0x000fe200000006ff */
[----:B------:R-:W-:Y:S01]  /*0270*/  ULEA UR5, UR6, UR5, 0x18 ;  /* 0x0000000506057291 */ /* 0x000fe2000f8ec0ff */
[----:B------:R-:W-:Y:S01]  /*0280*/  IMAD.SHL.U32 R0, R0, 0x20, RZ ;  /* 0x0000002000007824 */ /* 0x000fe200078e00ff */
[----:B------:R-:W-:-:S04]  /*0290*/  SHF.L.U32 R3, R4, R3, RZ ;  /* 0x0000000304037219 */ /* 0x000fc800000006ff */
[----:B------:R-:W-:-:S05]  /*02a0*/  LOP3.LUT R2, R3, R2, RZ, 0xfc, !PT ;  /* 0x0000000203027212 */ /* 0x000fca00078efcff */
[----:B------:R0:W-:Y:S04]  /*02b0*/  ATOMS.OR RZ, [UR5], R2 ;  /* 0x00000002ffff798c */ /* 0x0001e8000b000005 */
[----:B------:R0:W-:Y:S01]  /*02c0*/  STS [UR4], R0 ;  /* 0x00000000ff007988 */ /* 0x0001e20008000804 */
[----:B------:R-:W-:Y:S05]  /*02d0*/  BRA `(.L_x_2) ;  /* 0x0000000000107947 */ /* 0x000fea0003800000 */
.L_x_1:
[----:B------:R-:W-:Y:S01]  /*02e0*/  IMAD.MOV.U32 R0, RZ, RZ, -0x1 ;  /* 0xffffffffff007424 */ /* 0x000fe200078e00ff */
[----:B------:R-:W-:-:S04]  /*02f0*/  MOV R2, 0x320 ;  /* 0x0000032000027802 */ /* 0x000fc80000000f00 */
[----:B------:R0:W-:Y:S03]  /*0300*/  STS [UR4], R0 ;  /* 0x00000000ff007988 */ /* 0x0001e60008000804 */
[----:B0-----:R-:W-:Y:S05]  /*0310*/  CALL.REL.NOINC `($__internal_1_$__cuda_sm10x_tcgen05_guardrail_trap_phase_invalid_during_alloc) ;  /* 0x000000a800587944 */ /* 0x001fea0003c00000 */
.L_x_2:
[----:B------:R-:W-:Y:S05]  /*0320*/  WARPSYNC.ALL ;  /* 0x0000000000007948 */ /* 0x000fea0003800000 */
[----:B------:R-:W-:Y:S01]  /*0330*/  NOP ;  /* 0x0000000000007918 */ /* 0x000fe20000000000 */
.L_x_0:
[----:B------:R-:W1:Y:S01]  /*0340*/  LDC.64 R42, c[0x0][0x398] ;  /* 0x0000e600ff2a7b82 */ /* 0x000e620000000a00 */
[----:B------:R-:W2:Y:S01]  /*0350*/  S2R R5, SR_CTAID.X ;  /* 0x0000000000057919 */ /* 0x000ea20000002500 */
[----:B------:R-:W-:Y:S01]  /*0360*/  LOP3.LUT R146, R88, 0x7f, RZ, 0xc0, !PT ;  /* 0x0000007f58927812 */ /* 0x000fe200078ec0ff */
[----:B------:R-:W-:Y:S01]  /*0370*/  UMOV UR4, 0x400 ;  /* 0x0000040000047882 */ /* 0x000fe20000000000 */
[----:B------:R-:W3:Y:S04]  /*0380*/  LDCU UR9, c[0x0][0x3a4] ;  /* 0x00007480ff0977ac */ /* 0x000ee80008000800 */
[----:B------:R-:W4:Y:S01]  /*0390*/  S2UR UR5, SR_CgaCtaId ;  /* 0x00000000000579c3 */ /* 0x000f220000008800 */
[----:B------:R-:W0:Y:S01]  /*03a0*/  LDCU.128 UR20, c[0x0][0x380] ;  /* 0x00007000ff1477ac */ /* 0x000e220008000c00 */
[----:B------:R-:W-:-:S06]  /*03b0*/  UMOV UR7, 0x1 ;  /* 0x0000000100077882 */ /* 0x000fcc0000000000 */
[----:B------:R-:W0:Y:S02]  /*03c0*/  LDC.64 R124, c[0x0][0x3a8] ;  /* 0x0000ea00ff7c7b82 */ /* 0x000e240000000a00 */
[----:B01----:R-:W-:Y:S01]  /*03d0*/  VIADD R0, R43, 0x7f ;  /* 0x0000007f2b007836 */ /* 0x003fe20000000000 */
[----:B------:R-:W-:-:S04]  /*03e0*/  IABS R13, R42 ;  /* 0x0000002a000d7213 */ /* 0x000fc80000000000 */
[----:B------:R-:W-:Y:S01]  /*03f0*/  SHF.R.S32.HI R3, RZ, 0x1f, R0 ;  /* 0x0000001fff037819 */ /* 0x000fe20000011400 */
[----:B----4-:R-:W-:-:S03]  /*0400*/  ULEA UR16, UR5, UR4, 0x18 ;  /* 0x0000000405107291 */ /* 0x010fc6000f8ec0ff */
[----:B------:R-:W-:Y:S01]  /*0410*/  LEA.HI R3, R3, R0, RZ, 0x7 ;  /* 0x0000000003037211 */ /* 0x000fe200078f38ff */
[----:B------:R-:W-:Y:S01]  /*0420*/  BAR.SYNC.DEFER_BLOCKING 0x0 ;  /* 0x0000000000007b1d */ /* 0x000fe20000010000 */
[----:B--2---:R-:W-:Y:S02]  /*0430*/  IABS R8, R5 ;  /* 0x0000000500087213 */ /* 0x004fe40000000000 */
[----:B------:R-:W-:-:S05]  /*0440*/  SHF.R.S32.HI R3, RZ, 0x7, R3 ;  /* 0x00000007ff037819 */ /* 0x000fca0000011403 */
[----:B------:R-:W-:-:S05]  /*0450*/  IMAD.SHL.U32 R4, R3, 0x8, RZ ;  /* 0x0000000803047824 */ /* 0x000fca00078e00ff */
[-C--:B------:R-:W-:Y:S02]  /*0460*/  IABS R7, R4.reuse ;  /* 0x0000000400077213 */ /* 0x080fe40000000000 */
[----:B------:R-:W-:Y:S02]  /*0470*/  IABS R10, R4 ;  /* 0x00000004000a7213 */ /* 0x000fe40000000000 */
[----:B------:R-:W0:Y:S01]  /*0480*/  I2F.RP R0, R7 ;  /* 0x0000000700007306 */ /* 0x000e220000209400 */
[----:B------:R-:W1:Y:S07]  /*0490*/  LDS R18, [UR16] ;  /* 0x00000010ff127984 */ /* 0x000e6e0008000800 */
[----:B0-----:R-:W0:Y:S02]  /*04a0*/  MUFU.RCP R0, R0 ;  /* 0x0000000000007308 */ /* 0x001e240000001000 */
[----:B0-----:R-:W-:-:S02]  /*04b0*/  VIADD R2, R0, 0xffffffe ;  /* 0x0ffffffe00027836 */ /* 0x001fc40000000000 */
[----:B------:R-:W-:-:S04]  /*04c0*/  IMAD.MOV R0, RZ, RZ, -R10 ;  /* 0x000000ffff007224 */ /* 0x000fc800078e0a0a */
[----:B------:R0:W2:Y:S02]  /*04d0*/  F2I.FTZ.U32.TRUNC.NTZ R3, R2 ;  /* 0x0000000200037305 */ /* 0x0000a4000021f000 */
[----:B0-----:R-:W-:Y:S01]  /*04e0*/  IMAD.MOV.U32 R2, RZ, RZ, RZ ;  /* 0x000000ffff027224 */ /* 0x001fe200078e00ff */
[----:B-1----:R-:W-:Y:S01]  /*04f0*/  R2UR UR17, R18 ;  /* 0x00000000121172ca */ /* 0x002fe200000e0000 */
[----:B--2---:R-:W-:-:S04]  /*0500*/  IMAD.MOV R6, RZ, RZ, -R3 ;  /* 0x000000ffff067224 */ /* 0x004fc800078e0a03 */
[----:B------:R-:W-:Y:S02]  /*0510*/  IMAD R9, R6, R7, RZ ;  /* 0x0000000706097224 */ /* 0x000fe400078e02ff */
[----:B------:R-:W-:Y:S02]  /*0520*/  IMAD.MOV.U32 R6, RZ, RZ, R8 ;  /* 0x000000ffff067224 */ /* 0x000fe400078e0008 */
[----:B------:R-:W-:-:S06]  /*0530*/  IMAD.HI.U32 R3, R3, R9, R2 ;  /* 0x0000000903037227 */ /* 0x000fcc00078e0002 */
[----:B------:R-:W-:-:S04]  /*0540*/  IMAD.HI.U32 R3, R3, R6, RZ ;  /* 0x0000000603037227 */ /* 0x000fc800078e00ff */
[----:B------:R-:W-:Y:S01]  /*0550*/  IMAD R0, R3, R0, R6 ;  /* 0x0000000003007224 */ /* 0x000fe200078e0206 */
[----:B------:R-:W-:Y:S04]  /*0560*/  BAR.SYNC.DEFER_BLOCKING 0x0 ;  /* 0x0000000000007b1d */ /* 0x000fe80000010000 */
[----:B------:R-:W-:-:S13]  /*0570*/  ISETP.GT.U32.AND P1, PT, R7, R0, PT ;  /* 0x000000000700720c */ /* 0x000fda0003f24070 */
[----:B------:R-:W-:Y:S02]  /*0580*/  @!P1 IMAD.IADD R0, R0, 0x1, -R7 ;  /* 0x0000000100009824 */ /* 0x000fe400078e0a07 */
[----:B------:R-:W-:Y:S01]  /*0590*/  @!P1 VIADD R3, R3, 0x1 ;  /* 0x0000000103039836 */ /* 0x000fe20000000000 */
[----:B------:R-:W-:Y:S02]  /*05a0*/  ISETP.NE.AND P1, PT, R4, RZ, PT ;  /* 0x000000ff0400720c */ /* 0x000fe40003f25270 */
[----:B------:R-:W-:Y:S02]  /*05b0*/  ISETP.GE.U32.AND P0, PT, R0, R7, PT ;  /* 0x000000070000720c */ /* 0x000fe40003f06070 */
[----:B------:R-:W-:-:S04]  /*05c0*/  LOP3.LUT R0, R5, R4, RZ, 0x3c, !PT ;  /* 0x0000000405007212 */ /* 0x000fc800078e3cff */
[----:B------:R-:W-:Y:S01]  /*05d0*/  ISETP.GE.AND P2, PT, R0, RZ, PT ;  /* 0x000000ff0000720c */ /* 0x000fe20003f46270 */
[----:B------:R-:W-:-:S06]  /*05e0*/  VIADD R0, R42, 0x7f ;  /* 0x0000007f2a007836 */ /* 0x000fcc0000000000 */
[----:B------:R-:W-:-:S04]  /*05f0*/  @P0 VIADD R3, R3, 0x1 ;  /* 0x0000000103030836 */ /* 0x000fc80000000000 */
[----:B------:R-:W-:Y:S01]  /*0600*/  IMAD.MOV.U32 R2, RZ, RZ, R3 ;  /* 0x000000ffff027224 */ /* 0x000fe200078e0003 */
[----:B------:R-:W-:-:S03]  /*0610*/  SHF.R.S32.HI R3, RZ, 0x1f, R0 ;  /* 0x0000001fff037819 */ /* 0x000fc60000011400 */
[----:B------:R-:W-:Y:S01]  /*0620*/  @!P2 IMAD.MOV R2, RZ, RZ, -R2 ;  /* 0x000000ffff02a224 */ /* 0x000fe200078e0a02 */
[----:B------:R-:W-:Y:S02]  /*0630*/  @!P1 LOP3.LUT R2, RZ, R4, RZ, 0x33, !PT ;  /* 0x00000004ff029212 */ /* 0x000fe400078e33ff */
[----:B------:R-:W-:-:S03]  /*0640*/  LEA.HI R3, R3, R0, RZ, 0x7 ;  /* 0x0000000003037211 */ /* 0x000fc600078f38ff */
[----:B------:R-:W-:Y:S02]  /*0650*/  IMAD.SHL.U32 R8, R2, 0x8, RZ ;  /* 0x0000000802087824 */ /* 0x000fe400078e00ff */
[----:B------:R-:W-:-:S03]  /*0660*/  IMAD.MOV R2, RZ, RZ, -R2 ;  /* 0x000000ffff027224 */ /* 0x000fc600078e0a02 */
[----:B------:R-:W-:Y:S01]  /*0670*/  LEA.HI.SX32 R3, R3, -R8, 0x19 ;  /* 0x8000000803037211 */ /* 0x000fe200078fcaff */
[----:B------:R-:W-:-:S03]  /*0680*/  IMAD R10, R4, R2, R5 ;  /* 0x00000002040a7224 */ /* 0x000fc600078e0205 */
[----:B------:R-:W-:Y:S02]  /*0690*/  VIMNMX R11, PT, PT, R3, 0x8, PT ;  /* 0x00000008030b7848 */ /* 0x000fe40003fe0100 */
[----:B------:R-:W-:Y:S02]  /*06a0*/  IABS R7, R10 ;  /* 0x0000000a00077213 */ /* 0x000fe40000000000 */
[-C--:B------:R-:W-:Y:S02]  /*06b0*/  IABS R9, R11.reuse ;  /* 0x0000000b00097213 */ /* 0x080fe40000000000 */
[----:B------:R-:W-:Y:S02]  /*06c0*/  IABS R4, R11 ;  /* 0x0000000b00047213 */ /* 0x000fe40000000000 */
[----:B------:R-:W0:Y:S08]  /*06d0*/  I2F.RP R0, R9 ;  /* 0x0000000900007306 */ /* 0x000e300000209400 */
[----:B0-----:R-:W0:Y:S02]  /*06e0*/  MUFU.RCP R0, R0 ;  /* 0x0000000000007308 */ /* 0x001e240000001000 */
[----:B0-----:R-:W-:-:S02]  /*06f0*/  VIADD R3, R0, 0xffffffe ;  /* 0x0ffffffe00037836 */ /* 0x001fc40000000000 */
[----:B------:R-:W-:-:S04]  /*0700*/  IMAD.MOV R0, RZ, RZ, -R4 ;  /* 0x000000ffff007224 */ /* 0x000fc800078e0a04 */
[----:B------:R-:W0:Y:S02]  /*0710*/  F2I.FTZ.U32.TRUNC.NTZ R3, R3 ;  /* 0x0000000300037305 */ /* 0x000e24000021f000 */
[----:B0-----:R-:W-:-:S04]  /*0720*/  IMAD.MOV R6, RZ, RZ, -R3 ;  /* 0x000000ffff067224 */ /* 0x001fc800078e0a03 */
[----:B------:R-:W-:Y:S02]  /*0730*/  IMAD.MOV.U32 R2, RZ, RZ, R6 ;  /* 0x000000ffff027224 */ /* 0x000fe400078e0006 */
[----:B------:R-:W0:Y:S02]  /*0740*/  I2F.RP R6, R13 ;  /* 0x0000000d00067306 */ /* 0x000e240000209400 */
[----:B------:R-:W-:Y:S02]  /*0750*/  IMAD R5, R2, R9, RZ ;  /* 0x0000000902057224 */ /* 0x000fe400078e02ff */
[----:B------:R-:W-:-:S04]  /*0760*/  IMAD.MOV.U32 R2, RZ, RZ, RZ ;  /* 0x000000ffff027224 */ /* 0x000fc800078e00ff */
[----:B------:R-:W-:Y:S01]  /*0770*/  IMAD.HI.U32 R2, R3, R5, R2 ;  /* 0x0000000503027227 */ /* 0x000fe200078e0002 */
[----:B------:R-:W-:-:S05]  /*0780*/  IABS R3, R43 ;  /* 0x0000002b00037213 */ /* 0x000fca0000000000 */
[----:B------:R-:W-:Y:S01]  /*0790*/  IMAD.HI.U32 R2, R2, R7, RZ ;  /* 0x0000000702027227 */ /* 0x000fe200078e00ff */
[----:B0-----:R-:W0:Y:S03]  /*07a0*/  MUFU.RCP R6, R6 ;  /* 0x0000000600067308 */ /* 0x001e260000001000 */
[----:B------:R-:W-:-:S05]  /*07b0*/  IMAD R0, R2, R0, R7 ;  /* 0x0000000002007224 */ /* 0x000fca00078e0207 */
[----:B------:R-:W-:Y:S01]  /*07c0*/  ISETP.GT.U32.AND P1, PT, R9, R0, PT ;  /* 0x000000000900720c */ /* 0x000fe20003f24070 */
[----:B------:R-:W1:Y:S01]  /*07d0*/  I2F.RP R7, R3 ;  /* 0x0000000300077306 */ /* 0x000e620000209400 */
[----:B0-----:R-:W-:-:S11]  /*07e0*/  VIADD R4, R6, 0xffffffe ;  /* 0x0ffffffe06047836 */ /* 0x001fd60000000000 */
[----:B------:R-:W-:Y:S01]  /*07f0*/  @!P1 IMAD.IADD R0, R0, 0x1, -R9 ;  /* 0x0000000100009824 */ /* 0x000fe200078e0a09 */
[----:B------:R0:W-:Y:S01]  /*0800*/  F2I.FTZ.U32.TRUNC.NTZ R5, R4 ;  /* 0x0000000400057305 */ /* 0x0001e2000021f000 */
[----:B------:R-:W-:Y:S01]  /*0810*/  @!P1 VIADD R2, R2, 0x1 ;  /* 0x0000000102029836 */ /* 0x000fe20000000000 */
[----:B------:R-:W-:Y:S02]  /*0820*/  ISETP.NE.AND P1, PT, R11, RZ, PT ;  /* 0x000000ff0b00720c */ /* 0x000fe40003f25270 */
[----:B------:R-:W-:Y:S02]  /*0830*/  ISETP.GE.U32.AND P0, PT, R0, R9, PT ;  /* 0x000000090000720c */ /* 0x000fe40003f06070 */
[----:B------:R-:W-:Y:S02]  /*0840*/  LOP3.LUT R0, R10, R11, RZ, 0x3c, !PT ;  /* 0x0000000b0a007212 */ /* 0x000fe400078e3cff */
[----:B-1----:R-:W1:Y:S01]  /*0850*/  MUFU.RCP R7, R7 ;  /* 0x0000000700077308 */ /* 0x002e620000001000 */
[----:B0-----:R-:W-:Y:S01]  /*0860*/  IMAD.MOV.U32 R4, RZ, RZ, RZ ;  /* 0x000000ffff047224 */ /* 0x001fe200078e00ff */
[----:B------:R-:W-:-:S07]  /*0870*/  ISETP.GE.AND P2, PT, R0, RZ, PT ;  /* 0x000000ff0000720c */ /* 0x000fce0003f46270 */
[----:B------:R-:W-:-:S06]  /*0880*/  @P0 VIADD R2, R2, 0x1 ;  /* 0x0000000102020836 */ /* 0x000fcc0000000000 */
[----:B------:R-:W-:Y:S01]  /*0890*/  @!P2 IMAD.MOV R2, RZ, RZ, -R2 ;  /* 0x000000ffff02a224 */ /* 0x000fe200078e0a02 */
[----:B------:R-:W-:Y:S01]  /*08a0*/  @!P1 LOP3.LUT R2, RZ, R11, RZ, 0x33, !PT ;  /* 0x0000000bff029212 */ /* 0x000fe200078e33ff */
[----:B-1----:R-:W-:-:S04]  /*08b0*/  VIADD R6, R7, 0xffffffe ;  /* 0x0ffffffe07067836 */ /* 0x002fc80000000000 */
[----:B------:R-:W-:Y:S01]  /*08c0*/  IMAD.MOV R0, RZ, RZ, -R2 ;  /* 0x000000ffff007224 */ /* 0x000fe200078e0a02 */
[----:B------:R-:W0:Y:S03]  /*08d0*/  F2I.FTZ.U32.TRUNC.NTZ R7, R6 ;  /* 0x0000000600077305 */ /* 0x000e26000021f000 */
[----:B------:R-:W-:Y:S01]  /*08e0*/  IMAD R0, R11, R0, R10 ;  /* 0x000000000b007224 */ /* 0x000fe200078e020a */
[----:B------:R-:W-:-:S03]  /*08f0*/  SHF.R.U32.HI R11, RZ, 0x5, R88 ;  /* 0x00000005ff0b7819 */ /* 0x000fc60000011658 */
[----:B------:R-:W-:Y:S01]  /*0900*/  IMAD.IADD R9, R8, 0x1, R0 ;  /* 0x0000000108097824 */ /* 0x000fe200078e0200 */
[----:B------:R-:W-:Y:S01]  /*0910*/  SGXT.U32 R11, R11, 0x2 ;  /* 0x000000020b0b781a */ /* 0x000fe20000000000 */
[----:B------:R-:W-:Y:S02]  /*0920*/  IMAD.MOV R8, RZ, RZ, -R5 ;  /* 0x000000ffff087224 */ /* 0x000fe400078e0a05 */
[----:B------:R-:W-:Y:S02]  /*0930*/  IMAD.SHL.U32 R0, R2, 0x80, RZ ;  /* 0x0000008002007824 */ /* 0x000fe400078e00ff */
[----:B------:R-:W-:Y:S02]  /*0940*/  IMAD R15, R8, R13, RZ ;  /* 0x0000000d080f7224 */ /* 0x000fe400078e02ff */
[----:B0-----:R-:W-:Y:S01]  /*0950*/  IMAD.MOV R6, RZ, RZ, -R7 ;  /* 0x000000ffff067224 */ /* 0x001fe200078e0a07 */
[----:B------:R-:W-:Y:S01]  /*0960*/  LOP3.LUT R11, R0, R11, RZ, 0xfc, !PT ;  /* 0x0000000b000b7212 */ /* 0x000fe200078efcff */
[----:B------:R-:W-:-:S03]  /*0970*/  IMAD.HI.U32 R4, R5, R15, R4 ;  /* 0x0000000f05047227 */ /* 0x000fc600078e0004 */
[----:B------:R-:W-:Y:S01]  /*0980*/  LOP3.LUT R15, R11, 0x4, RZ, 0xfc, !PT ;  /* 0x000000040b0f7812 */ /* 0x000fe200078efcff */
[----:B------:R-:W-:Y:S01]  /*0990*/  IMAD R2, R9, 0x80, R146 ;  /* 0x0000008009027824 */ /* 0x000fe200078e0292 */
[----:B------:R-:W-:Y:S01]  /*09a0*/  LOP3.LUT R17, R11, 0xc, RZ, 0xfc, !PT ;  /* 0x0000000c0b117812 */ /* 0x000fe200078efcff */
[----:B------:R-:W-:Y:S01]  /*09b0*/  IMAD R5, R6, R3, RZ ;  /* 0x0000000306057224 */ /* 0x000fe200078e02ff */
[----:B------:R-:W-:Y:S01]  /*09c0*/  IABS R9, R15 ;  /* 0x0000000f00097213 */ /* 0x000fe20000000000 */
[----:B------:R-:W-:Y:S01]  /*09d0*/  IMAD.MOV.U32 R6, RZ, RZ, RZ ;  /* 0x000000ffff067224 */ /* 0x000fe200078e00ff */
[----:B------:R-:W-:Y:S02]  /*09e0*/  IABS R8, R2 ;  /* 0x0000000200087213 */ /* 0x000fe40000000000 */
[----:B------:R-:W-:Y:S01]  /*09f0*/  IABS R14, R17 ;  /* 0x00000011000e7213 */ /* 0x000fe20000000000 */
[----:B------:R-:W-:Y:S01]  /*0a00*/  IMAD.HI.U32 R6, R7, R5, R6 ;  /* 0x0000000507067227 */ /* 0x000fe200078e0006 */
[----:B------:R-:W-:-:S02]  /*0a10*/  ISETP.GE.AND P6, PT, R17, RZ, PT ;  /* 0x000000ff1100720c */ /* 0x000fc40003fc6270 */
[C---:B------:R-:W-:Y:S01]  /*0a20*/  LOP3.LUT R17, R11.reuse, 0x24, RZ, 0xfc, !PT ;  /* 0x000000240b117812 */ /* 0x040fe200078efcff */
[----:B------:R-:W-:Y:S01]  /*0a30*/  IMAD.MOV.U32 R7, RZ, RZ, R9 ;  /* 0x000000ffff077224 */ /* 0x000fe200078e0009 */
[C---:B------:R-:W-:Y:S01]  /*0a40*/  LOP3.LUT R9, R11.reuse, 0x8, RZ, 0xfc, !PT ;  /* 0x000000080b097812 */ /* 0x040fe200078efcff */
[----:B------:R-:W-:Y:S01]  /*0a50*/  IMAD.HI.U32 R4, R4, R8, RZ ;  /* 0x0000000804047227 */ /* 0x000fe200078e00ff */
[C---:B------:R-:W-:Y:S02]  /*0a60*/  LOP3.LUT R19, R11.reuse, 0x28, RZ, 0xfc, !PT ;  /* 0x000000280b137812 */ /* 0x040fe400078efcff */
[----:B------:R-:W-:Y:S01]  /*0a70*/  IABS R12, R9 ;  /* 0x00000009000c7213 */ /* 0x000fe20000000000 */
[C---:B------:R-:W-:Y:S01]  /*0a80*/  IMAD.HI.U32 R5, R6.reuse, R7, RZ ;  /* 0x0000000706057227 */ /* 0x040fe200078e00ff */
[----:B------:R-:W-:Y:S02]  /*0a90*/  IABS R24, R19 ;  /* 0x0000001300187213 */ /* 0x000fe40000000000 */
[C---:B------:R-:W-:Y:S01]  /*0aa0*/  LOP3.LUT R21, R11.reuse, 0x34, RZ, 0xfc, !PT ;  /* 0x000000340b157812 */ /* 0x040fe200078efcff */
[----:B------:R-:W-:Y:S01]  /*0ab0*/  IMAD.MOV R4, RZ, RZ, -R4 ;  /* 0x000000ffff047224 */ /* 0x000fe200078e0a04 */
[----:B------:R-:W-:Y:S01]  /*0ac0*/  LOP3.LUT R33, R11, 0x64, RZ, 0xfc, !PT ;  /* 0x000000640b217812 */ /* 0x000fe200078efcff */
[----:B------:R-:W-:Y:S01]  /*0ad0*/  IMAD.MOV R10, RZ, RZ, -R5 ;  /* 0x000000ffff0a7224 */ /* 0x000fe200078e0a05 */
[----:B------:R-:W-:Y:S01]  /*0ae0*/  IABS R30, R21 ;  /* 0x00000015001e7213 */ /* 0x000fe20000000000 */
[----:B------:R-:W-:Y:S01]  /*0af0*/  IMAD R4, R13, R4, R8 ;  /* 0x000000040d047224 */ /* 0x000fe200078e0208 */
[----:B------:R-:W-:Y:S01]  /*0b00*/  IABS R66, R33 ;  /* 0x0000002100427213 */ /* 0x000fe20000000000 */
[----:B------:R-:W-:Y:S01]  /*0b10*/  IMAD R8, R3, R10, R7 ;  /* 0x0000000a03087224 */ /* 0x000fe200078e0207 */
[----:B------:R-:W-:Y:S01]  /*0b20*/  LOP3.LUT R10, R11, 0x10, RZ, 0xfc, !PT ;  /* 0x000000100b0a7812 */ /* 0x000fe200078efcff */
[----:B------:R-:W-:Y:S01]  /*0b30*/  IMAD.HI.U32 R5, R6, R12, RZ ;  /* 0x0000000c06057227 */ /* 0x000fe200078e00ff */
[----:B------:R-:W-:-:S02]  /*0b40*/  ISETP.GT.U32.AND P0, PT, R13, R4, PT ;  /* 0x000000040d00720c */ /* 0x000fc40003f04070 */
[----:B------:R-:W-:Y:S01]  /*0b50*/  ISETP.GT.U32.AND P1, PT, R3, R8, PT ;  /* 0x000000080300720c */ /* 0x000fe20003f24070 */
[----:B------:R-:W-:Y:S01]  /*0b60*/  IMAD.MOV R7, RZ, RZ, -R5 ;  /* 0x000000ffff077224 */ /* 0x000fe200078e0a05 */
[----:B------:R-:W-:Y:S01]  /*0b70*/  IABS R16, R10 ;  /* 0x0000000a00107213 */ /* 0x000fe20000000000 */
[----:B------:R-:W-:Y:S01]  /*0b80*/  IMAD.HI.U32 R5, R6, R14, RZ ;  /* 0x0000000e06057227 */ /* 0x000fe200078e00ff */
[C---:B------:R-:W-:Y:S02]  /*0b90*/  LOP3.LUT R37, R11.reuse, 0x6c, RZ, 0xfc, !PT ;  /* 0x0000006c0b257812 */ /* 0x040fe400078efcff */
[----:B------:R-:W-:Y:S01]  /*0ba0*/  LOP3.LUT R31, R11, 0x60, RZ, 0xfc, !PT ;  /* 0x000000600b1f7812 */ /* 0x000fe200078efcff */
[----:B------:R-:W-:Y:S01]  /*0bb0*/  IMAD.MOV R5, RZ, RZ, -R5 ;  /* 0x000000ffff057224 */ /* 0x000fe200078e0a05 */
[----:B------:R-:W-:Y:S01]  /*0bc0*/  IABS R70, R37 ;  /* 0x0000002500467213 */ /* 0x000fe20000000000 */
[C---:B------:R-:W-:Y:S01]  /*0bd0*/  IMAD R12, R3.reuse, R7, R12 ;  /* 0x00000007030c7224 */ /* 0x040fe200078e020c */
[----:B------:R-:W-:Y:S01]  /*0be0*/  SHF.R.U32.HI R7, RZ, 0x5, R88 ;  /* 0x00000005ff077819 */ /* 0x000fe20000011658 */
[----:B------:R-:W-:Y:S01]  /*0bf0*/  IMAD R14, R3, R5, R14 ;  /* 0x00000005030e7224 */ /* 0x000fe200078e020e */
[----:B------:R-:W-:Y:S01]  /*0c00*/  LOP3.LUT R35, R11, 0x68, RZ, 0xfc, !PT ;  /* 0x000000680b237812 */ /* 0x000fe200078efcff */
[----:B------:R-:W-:Y:S01]  /*0c10*/  @!P1 IMAD.IADD R8, R8, 0x1, -R3 ;  /* 0x0000000108089824 */ /* 0x000fe200078e0a03 */
[C---:B------:R-:W-:Y:S01]  /*0c20*/  ISETP.GT.U32.AND P2, PT, R3.reuse, R12, PT ;  /* 0x0000000c0300720c */ /* 0x040fe20003f44070 */
[----:B------:R-:W-:Y:S01]  /*0c30*/  IMAD.HI.U32 R5, R6, R16, RZ ;  /* 0x0000001006057227 */ /* 0x000fe200078e00ff */
[----:B------:R-:W-:-:S02]  /*0c40*/  ISETP.GT.U32.AND P4, PT, R3, R14, PT ;  /* 0x0000000e0300720c */ /* 0x000fc40003f84070 */
[----:B------:R-:W-:Y:S01]  /*0c50*/  ISETP.GT.U32.AND P3, PT, R3, R8, PT ;  /* 0x000000080300720c */ /* 0x000fe20003f64070 */
[----:B------:R-:W-:Y:S01]  /*0c60*/  @!P0 IMAD.IADD R4, R4, 0x1, -R13 ;  /* 0x0000000104048824 */ /* 0x000fe200078e0a0d */
[----:B------:R-:W-:Y:S01]  /*0c70*/  ISETP.GE.AND P0, PT, R15, RZ, PT ;  /* 0x000000ff0f00720c */ /* 0x000fe20003f06270 */
[----:B------:R-:W-:Y:S01]  /*0c80*/  IMAD.MOV R5, RZ, RZ, -R5 ;  /* 0x000000ffff057224 */ /* 0x000fe200078e0a05 */
[----:B------:R-:W-:Y:S02]  /*0c90*/  ISETP.GE.AND P1, PT, R9, RZ, PT ;  /* 0x000000ff0900720c */ /* 0x000fe40003f26270 */
[----:B------:R-:W-:Y:S01]  /*0ca0*/  ISETP.GT.U32.AND P5, PT, R13, R4, PT ;  /* 0x000000040d00720c */ /* 0x000fe20003fa4070 */
[----:B------:R-:W-:Y:S01]  /*0cb0*/  IMAD R16, R3, R5, R16 ;  /* 0x0000000503107224 */ /* 0x000fe200078e0210 */
[C---:B------:R-:W-:Y:S01]  /*0cc0*/  LOP3.LUT R5, R11.reuse, 0x14, RZ, 0xfc, !PT ;  /* 0x000000140b057812 */ /* 0x040fe200078efcff */
[--C-:B------:R-:W-:Y:S01]  /*0cd0*/  @!P2 IMAD.IADD R12, R12, 0x1, -R3.reuse ;  /* 0x000000010c0ca824 */ /* 0x100fe200078e0a03 */
[----:B------:R-:W-:Y:S01]  /*0ce0*/  LOP3.LUT R9, R11, 0x20, RZ, 0xfc, !PT ;  /* 0x000000200b097812 */ /* 0x000fe200078efcff */
[--C-:B------:R-:W-:Y:S01]  /*0cf0*/  @!P4 IMAD.IADD R14, R14, 0x1, -R3.reuse ;  /* 0x000000010e0ec824 */ /* 0x100fe200078e0a03 */
[----:B------:R-:W-:Y:S01]  /*0d00*/  ISETP.GE.AND P4, PT, R5, RZ, PT ;  /* 0x000000ff0500720c */ /* 0x000fe20003f86270 */
[----:B------:R-:W-:Y:S01]  /*0d10*/  @!P3 IMAD.IADD R8, R8, 0x1, -R3 ;  /* 0x000000010808b824 */ /* 0x000fe200078e0a03 */
[----:B------:R-:W-:-:S02]  /*0d20*/  ISETP.GT.U32.AND P2, PT, R3, R12, PT ;  /* 0x0000000c0300720c */ /* 0x000fc40003f44070 */
[----:B------:R-:W-:Y:S02]  /*0d30*/  ISETP.GT.U32.AND P3, PT, R3, R14, PT ;  /* 0x0000000e0300720c */ /* 0x000fe40003f64070 */
[----:B------:R-:W-:Y:S01]  /*0d40*/  IABS R5, R5 ;  /* 0x0000000500057213 */ /* 0x000fe20000000000 */
[----:B------:R-:W-:Y:S01]  /*0d50*/  @!P5 IMAD.IADD R4, R4, 0x1, -R13 ;  /* 0x000000010404d824 */ /* 0x000fe200078e0a0d */
[----:B------:R-:W-:Y:S02]  /*0d60*/  R2UR UR8, R7 ;  /* 0x00000000070872ca */ /* 0x000fe400000e0000 */
[----:B------:R-:W-:Y:S02]  /*0d70*/  LOP3.LUT R7, R11, 0x18, RZ, 0xfc, !PT ;  /* 0x000000180b077812 */ /* 0x000fe400078efcff */
[----:B------:R-:W-:Y:S02]  /*0d80*/  IABS R15, R9 ;  /* 0x00000009000f7213 */ /* 0x000fe40000000000 */
[----:B------:R-:W-:Y:S01]  /*0d90*/  ISETP.GE.AND P5, PT, R10, RZ, PT ;  /* 0x000000ff0a00720c */ /* 0x000fe20003fa6270 */
[--C-:B------:R-:W-:Y:S01]  /*0da0*/  @!P2 IMAD.IADD R12, R12, 0x1, -R3.reuse ;  /* 0x000000010c0ca824 */ /* 0x100fe200078e0a03 */
[----:B------:R-:W-:Y:S01]  /*0db0*/  ISETP.GE.AND P2, PT, R9, RZ, PT ;  /* 0x000000ff0900720c */ /* 0x000fe20003f46270 */
[----:B------:R-:W-:Y:S01]  /*0dc0*/  @!P3 IMAD.IADD R14, R14, 0x1, -R3 ;  /* 0x000000010e0eb824 */ /* 0x000fe200078e0a03 */
[----:B------:R-:W-:Y:S01]  /*0dd0*/  ISETP.GT.U32.AND P3, PT, R3, R16, PT ;  /* 0x000000100300720c */ /* 0x000fe20003f64070 */
[----:B------:R-:W-:Y:S01]  /*0de0*/  IMAD.MOV.U32 R9, RZ, RZ, R5 ;  /* 0x000000ffff097224 */ /* 0x000fe200078e0005 */
[----:B------:R-:W-:Y:S01]  /*0df0*/  IABS R13, R7 ;  /* 0x00000007000d7213 */ /* 0x000fe20000000000 */
[----:B------:R-:W-:Y:S01]  /*0e00*/  IMAD.MOV.U32 R10, RZ, RZ, R8 ;  /* 0x000000ffff0a7224 */ /* 0x000fe200078e0008 */
[----:B------:R-:W-:Y:S01]  /*0e10*/  IABS R62, R31 ;  /* 0x0000001f003e7213 */ /* 0x000fe20000000000 */
[C---:B------:R-:W-:Y:S01]  /*0e20*/  IMAD.HI.U32 R5, R6.reuse, R9, RZ ;  /* 0x0000000906057227 */ /* 0x040fe200078e00ff */
[----:B------:R-:W-:Y:S01]  /*0e30*/  IABS R68, R35 ;  /* 0x0000002300447213 */ /* 0x000fe20000000000 */
[----:B------:R-:W-:Y:S01]  /*0e40*/  USHF.L.U32 UR4, UR8, 0x15, URZ ;  /* 0x0000001508047899 */ /* 0x000fe200080006ff */
[----:B------:R-:W-:Y:S01]  /*0e50*/  LOP3.LUT R39, R11, 0x70, RZ, 0xfc, !PT ;  /* 0x000000700b277812 */ /* 0x000fe200078efcff */
[----:B------:R-:W-:Y:S01]  /*0e60*/  @!P0 IMAD.MOV R10, RZ, RZ, -R10 ;  /* 0x000000ffff0a8224 */ /* 0x000fe200078e0a0a */
[----:B------:R-:W-:Y:S01]  /*0e70*/  ISETP.GE.AND P0, PT, R7, RZ, PT ;  /* 0x000000ff0700720c */ /* 0x000fe20003f06270 */
[C---:B------:R-:W-:Y:S01]  /*0e80*/  IMAD.HI.U32 R8, R6.reuse, R15, RZ ;  /* 0x0000000f06087227 */ /* 0x040fe200078e00ff */
[----:B------:R-:W-:Y:S01]  /*0e90*/  IABS R72, R39 ;  /* 0x0000002700487213 */ /* 0x000fe20000000000 */
[----:B------:R-:W-:Y:S01]  /*0ea0*/  ULOP3.LUT UR4, UR4, 0x600000, URZ, 0xc0, !UPT ;  /* 0x0060000004047892 */ /* 0x000fe2000f8ec0ff */
[C---:B------:R-:W-:Y:S01]  /*0eb0*/  LOP3.LUT R41, R11.reuse, 0x74, RZ, 0xfc, !PT ;  /* 0x000000740b297812 */ /* 0x040fe200078efcff */
[----:B------:R-:W-:Y:S01]  /*0ec0*/  IMAD.HI.U32 R7, R6, R13, RZ ;  /* 0x0000000d06077227 */ /* 0x000fe200078e00ff */
[----:B------:R-:W-:-:S02]  /*0ed0*/  LOP3.LUT R45, R11, 0x78, RZ, 0xfc, !PT ;  /* 0x000000780b2d7812 */ /* 0x000fc400078efcff */
[----:B------:R-:W-:Y:S01]  /*0ee0*/  IABS R74, R41 ;  /* 0x00000029004a7213 */ /* 0x000fe20000000000 */
[----:B------:R-:W-:Y:S01]  /*0ef0*/  IMAD.MOV R18, RZ, RZ, -R5 ;  /* 0x000000ffff127224 */ /* 0x000fe200078e0a05 */
[----:B------:R-:W-:Y:S01]  /*0f00*/  IABS R5, R17 ;  /* 0x0000001100057213 */ /* 0x000fe20000000000 */
[----:B------:R-:W-:Y:S01]  /*0f10*/  IMAD.MOV R22, RZ, RZ, -R8 ;  /* 0x000000ffff167224 */ /* 0x000fe200078e0a08 */
[----:B------:R-:W-:Y:S01]  /*0f20*/  IABS R76, R45 ;  /* 0x0000002d004c7213 */ /* 0x000fe20000000000 */
[----:B------:R-:W-:Y:S02]  /*0f30*/  IMAD.MOV R20, RZ, RZ, -R7 ;  /* 0x000000ffff147224 */ /* 0x000fe400078e0a07 */
[C---:B------:R-:W-:Y:S02]  /*0f40*/  IMAD R8, R3.reuse, R18, R9 ;  /* 0x0000001203087224 */ /* 0x040fe400078e0209 */
[----:B------:R-:W-:Y:S02]  /*0f50*/  @!P3 IMAD.IADD R16, R16, 0x1, -R3 ;  /* 0x000000011010b824 */ /* 0x000fe400078e0a03 */
[C---:B------:R-:W-:Y:S01]  /*0f60*/  IMAD R18, R3.reuse, R20, R13 ;  /* 0x0000001403127224 */ /* 0x040fe200078e020d */
[C---:B------:R-:W-:Y:S01]  /*0f70*/  ISETP.GT.U32.AND P3, PT, R3.reuse, R8, PT ;  /* 0x000000080300720c */ /* 0x040fe20003f64070 */
[----:B------:R-:W-:Y:S01]  /*0f80*/  @!P1 IMAD.MOV R12, RZ, RZ, -R12 ;  /* 0x000000ffff0c9224 */ /* 0x000fe200078e0a0c */
[----:B------:R-:W-:Y:S01]  /*0f90*/  ISETP.GT.U32.AND P1, PT, R3, R16, PT ;  /* 0x000000100300720c */ /* 0x000fe20003f24070 */
[----:B------:R-:W-:Y:S01]  /*0fa0*/  IMAD.MOV.U32 R9, RZ, RZ, R5 ;  /* 0x000000ffff097224 */ /* 0x000fe200078e0005 */
[----:B------:R-:W-:Y:S01]  /*0fb0*/  LOP3.LUT R13, R11, 0x2c, RZ, 0xfc, !PT ;  /* 0x0000002c0b0d7812 */ /* 0x000fe200078efcff */
[----:B------:R-:W-:Y:S01]  /*0fc0*/  @!P6 IMAD.MOV R14, RZ, RZ, -R14 ;  /* 0x000000ffff0ee224 */ /* 0x000fe200078e0a0e */
[----:B------:R-:W-:Y:S01]  /*0fd0*/  ISETP.GT.U32.AND P6, PT, R3, R18, PT ;  /* 0x000000120300720c */ /* 0x000fe20003fc4070 */
[----:B------:R-:W-:Y:S01]  /*0fe0*/  IMAD.HI.U32 R5, R6, R9, RZ ;  /* 0x0000000906057227 */ /* 0x000fe200078e00ff */
[----:B------:R-:W-:-:S03]  /*0ff0*/  IABS R26, R13 ;  /* 0x0000000d001a7213 */ /* 0x000fc60000000000 */
[----:B------:R-:W-:Y:S01]  /*1000*/  IMAD R20, R3, R22, R15 ;  /* 0x0000001603147224 */ /* 0x000fe200078e020f */
[----:B------:R-:W-:Y:S01]  /*1010*/  LOP3.LUT R15, R11, 0x30, RZ, 0xfc, !PT ;  /* 0x000000300b0f7812 */ /* 0x000fe200078efcff */
[----:B------:R-:W-:Y:S02]  /*1020*/  IMAD.MOV R22, RZ, RZ, -R5 ;  /* 0x000000ffff167224 */ /* 0x000fe400078e0a05 */
[----:B------:R-:W-:Y:S01]  /*1030*/  @!P1 IMAD.IADD R16, R16, 0x1, -R3 ;  /* 0x0000000110109824 */ /* 0x000fe200078e0a03 */
[C---:B------:R-:W-:Y:S01]  /*1040*/  ISETP.GT.U32.AND P1, PT, R3.reuse, R20, PT ;  /* 0x000000140300720c */ /* 0x040fe20003f24070 */
[----:B------:R-:W-:Y:S01]  /*1050*/  IMAD R22, R3, R22, R9 ;  /* 0x0000001603167224 */ /* 0x000fe200078e0209 */
[----:B------:R-:W-:Y:S01]  /*1060*/  IABS R9, R15 ;  /* 0x0000000f00097213 */ /* 0x000fe20000000000 */
[--C-:B------:R-:W-:Y:S02]  /*1070*/  @!P3 IMAD.IADD R8, R8, 0x1, -R3.reuse ;  /* 0x000000010808b824 */ /* 0x100fe400078e0a03 */
[----:B------:R-:W-:-:S02]  /*1080*/  @!P6 IMAD.IADD R18, R18, 0x1, -R3 ;  /* 0x000000011212e824 */ /* 0x000fc400078e0a03 */
[----:B------:R-:W-:Y:S01]  /*1090*/  @!P5 IMAD.MOV R16, RZ, RZ, -R16 ;  /* 0x000000ffff10d224 */ /* 0x000fe200078e0a10 */
[C---:B------:R-:W-:Y:S01]  /*10a0*/  ISETP.GT.U32.AND P3, PT, R3.reuse, R8, PT ;  /* 0x000000080300720c */ /* 0x040fe20003f64070 */
[C---:B------:R-:W-:Y:S01]  /*10b0*/  IMAD.HI.U32 R7, R6.reuse, R24, RZ ;  /* 0x0000001806077227 */ /* 0x040fe200078e00ff */
[C---:B------:R-:W-:Y:S02]  /*10c0*/  ISETP.GT.U32.AND P5, PT, R3.reuse, R22, PT ;  /* 0x000000160300720c */ /* 0x040fe40003fa4070 */
[----:B------:R-:W-:Y:S01]  /*10d0*/  ISETP.GT.U32.AND P6, PT, R3, R18, PT ;  /* 0x000000120300720c */ /* 0x000fe20003fc4070 */
[----:B------:R-:W-:Y:S02]  /*10e0*/  IMAD.MOV R7, RZ, RZ, -R7 ;  /* 0x000000ffff077224 */ /* 0x000fe400078e0a07 */
[----:B------:R-:W-:-:S04]  /*10f0*/  IMAD.HI.U32 R5, R6, R26, RZ ;  /* 0x0000001a06057227 */ /* 0x000fc800078e00ff */
[C---:B------:R-:W-:Y:S02]  /*1100*/  IMAD R24, R3.reuse, R7, R24 ;  /* 0x0000000703187224 */ /* 0x040fe400078e0218 */
[----:B------:R-:W-:Y:S02]  /*1110*/  IMAD.MOV R5, RZ, RZ, -R5 ;  /* 0x000000ffff057224 */ /* 0x000fe400078e0a05 */
[--C-:B------:R-:W-:Y:S01]  /*1120*/  @!P3 IMAD.IADD R8, R8, 0x1, -R3.reuse ;  /* 0x000000010808b824 */ /* 0x100fe200078e0a03 */
[C---:B------:R-:W-:Y:S01]  /*1130*/  ISETP.GT.U32.AND P3, PT, R3.reuse, R24, PT ;  /* 0x000000180300720c */ /* 0x040fe20003f64070 */
[----:B------:R-:W-:Y:S02]  /*1140*/  IMAD R26, R3, R5, R26 ;  /* 0x00000005031a7224 */ /* 0x000fe400078e021a */
[--C-:B------:R-:W-:Y:S02]  /*1150*/  @!P5 IMAD.IADD R22, R22, 0x1, -R3.reuse ;  /* 0x000000011616d824 */ /* 0x100fe400078e0a03 */
[----:B------:R-:W-:-:S02]  /*1160*/  @!P1 IMAD.IADD R20, R20, 0x1, -R3 ;  /* 0x0000000114149824 */ /* 0x000fc400078e0a03 */
[----:B------:R-:W-:Y:S01]  /*1170*/  IMAD.MOV.U32 R28, RZ, RZ, R8 ;  /* 0x000000ffff1c7224 */ /* 0x000fe200078e0008 */
[C---:B------:R-:W-:Y:S01]  /*1180*/  ISETP.GT.U32.AND P5, PT, R3.reuse, R22, PT ;  /* 0x000000160300720c */ /* 0x040fe20003fa4070 */
[----:B------:R-:W-:Y:S01]  /*1190*/  @!P6 IMAD.IADD R18, R18, 0x1, -R3 ;  /* 0x000000011212e824 */ /* 0x000fe200078e0a03 */
[C---:B------:R-:W-:Y:S01]  /*11a0*/  ISETP.GT.U32.AND P6, PT, R3.reuse, R26, PT ;  /* 0x0000001a0300720c */ /* 0x040fe20003fc4070 */
[----:B------:R-:W-:Y:S01]  /*11b0*/  IMAD.HI.U32 R5, R6, R9, RZ ;  /* 0x0000000906057227 */ /* 0x000fe200078e00ff */
[----:B------:R-:W-:-:S03]  /*11c0*/  ISETP.GT.U32.AND P1, PT, R3, R20, PT ;  /* 0x000000140300720c */ /* 0x000fc60003f24070 */
[----:B------:R-:W-:Y:S01]  /*11d0*/  @!P4 IMAD.MOV R28, RZ, RZ, -R28 ;  /* 0x000000ffff1cc224 */ /* 0x000fe200078e0a1c */
[----:B------:R-:W-:Y:S01]  /*11e0*/  ISETP.GE.AND P4, PT, R17, RZ, PT ;  /* 0x000000ff1100720c */ /* 0x000fe20003f86270 */
[----:B------:R-:W-:Y:S01]  /*11f0*/  IMAD.HI.U32 R7, R6, R30, RZ ;  /* 0x0000001e06077227 */ /* 0x000fe200078e00ff */
[----:B------:R-:W-:-:S03]  /*1200*/  LOP3.LUT R17, R11, 0x58, RZ, 0xfc, !PT ;  /* 0x000000580b117812 */ /* 0x000fc600078efcff */
[----:B------:R-:W-:Y:S01]  /*1210*/  IMAD.MOV R8, RZ, RZ, -R5 ;  /* 0x000000ffff087224 */ /* 0x000fe200078e0a05 */
[----:B------:R-:W-:Y:S01]  /*1220*/  LOP3.LUT R5, R11, 0x38, RZ, 0xfc, !PT ;  /* 0x000000380b057812 */ /* 0x000fe200078efcff */
[----:B------:R-:W-:Y:S01]  /*1230*/  IMAD.MOV R7, RZ, RZ, -R7 ;  /* 0x000000ffff077224 */ /* 0x000fe200078e0a07 */
[----:B------:R-:W-:Y:S01]  /*1240*/  IABS R60, R17 ;  /* 0x00000011003c7213 */ /* 0x000fe20000000000 */
[----:B------:R-:W-:Y:S01]  /*1250*/  @!P3 IMAD.IADD R24, R24, 0x1, -R3 ;  /* 0x000000011818b824 */ /* 0x000fe200078e0a03 */
[----:B------:R-:W-:Y:S01]  /*1260*/  IABS R32, R5 ;  /* 0x0000000500207213 */ /* 0x000fe20000000000 */
[----:B------:R-:W-:Y:S01]  /*1270*/  IMAD R8, R3, R8, R9 ;  /* 0x0000000803087224 */ /* 0x000fe200078e0209 */
[----:B------:R-:W-:Y:S01]  /*1280*/  LOP3.LUT R9, R11, 0x40, RZ, 0xfc, !PT ;  /* 0x000000400b097812 */ /* 0x000fe200078efcff */
[----:B------:R-:W-:Y:S01]  /*1290*/  IMAD R30, R3, R7, R30 ;  /* 0x00000007031e7224 */ /* 0x000fe200078e021e */
[----:B------:R-:W-:Y:S01]  /*12a0*/  ISETP.GE.AND P3, PT, R13, RZ, PT ;  /* 0x000000ff0d00720c */ /* 0x000fe20003f66270 */
[--C-:B------:R-:W-:Y:S01]  /*12b0*/  @!P6 IMAD.IADD R26, R26, 0x1, -R3.reuse ;  /* 0x000000011a1ae824 */ /* 0x100fe200078e0a03 */
[C---:B------:R-:W-:Y:S01]  /*12c0*/  ISETP.GT.U32.AND P6, PT, R3.reuse, R24, PT ;  /* 0x000000180300720c */ /* 0x040fe20003fc4070 */
[--C-:B------:R-:W-:Y:S01]  /*12d0*/  @!P5 IMAD.IADD R22, R22, 0x1, -R3.reuse ;  /* 0x000000011616d824 */ /* 0x100fe200078e0a03 */
[----:B------:R-:W-:Y:S01]  /*12e0*/  ISETP.GT.U32.AND P5, PT, R3, R8, PT ;  /* 0x000000080300720c */ /* 0x000fe20003fa4070 */
[----:B------:R-:W-:Y:S01]  /*12f0*/  @!P1 IMAD.IADD R20, R20, 0x1, -R3 ;  /* 0x0000000114149824 */ /* 0x000fe200078e0a03 */
[----:B------:R-:W-:Y:S01]  /*1300*/  ISETP.GE.AND P1, PT, R19, RZ, PT ;  /* 0x000000ff1300720c */ /* 0x000fe20003f26270 */
[----:B------:R-:W-:Y:S01]  /*1310*/  @!P0 IMAD.MOV R18, RZ, RZ, -R18 ;  /* 0x000000ffff128224 */ /* 0x000fe200078e0a12 */
[C---:B------:R-:W-:Y:S01]  /*1320*/  ISETP.GT.U32.AND P0, PT, R3.reuse, R26, PT ;  /* 0x0000001a0300720c */ /* 0x040fe20003f04070 */
[----:B------:R-:W-:Y:S01]  /*1330*/  @!P4 IMAD.MOV R22, RZ, RZ, -R22 ;  /* 0x000000ffff16c224 */ /* 0x000fe200078e0a16 */
[----:B------:R-:W-:Y:S01]  /*1340*/  ISETP.GT.U32.AND P4, PT, R3, R30, PT ;  /* 0x0000001e0300720c */ /* 0x000fe20003f84070 */
[----:B------:R-:W-:Y:S01]  /*1350*/  @!P2 IMAD.MOV R20, RZ, RZ, -R20 ;  /* 0x000000ffff14a224 */ /* 0x000fe200078e0a14 */
[----:B------:R-:W-:-:S02]  /*1360*/  IABS R34, R9 ;  /* 0x0000000900227213 */ /* 0x000fc40000000000 */
[----:B------:R-:W-:Y:S01]  /*1370*/  ISETP.GE.AND P2, PT, R15, RZ, PT ;  /* 0x000000ff0f00720c */ /* 0x000fe20003f46270 */
[--C-:B------:R-:W-:Y:S01]  /*1380*/  @!P6 IMAD.IADD R24, R24, 0x1, -R3.reuse ;  /* 0x000000011818e824 */ /* 0x100fe200078e0a03 */
[----:B------:R-:W-:Y:S01]  /*1390*/  ISETP.GE.AND P6, PT, R21, RZ, PT ;  /* 0x000000ff1500720c */ /* 0x000fe20003fc6270 */
[--C-:B------:R-:W-:Y:S01]  /*13a0*/  @!P5 IMAD.IADD R8, R8, 0x1, -R3.reuse ;  /* 0x000000010808d824 */ /* 0x100fe200078e0a03 */
[----:B------:R-:W-:Y:S01]  /*13b0*/  ISETP.GE.AND P5, PT, R9, RZ, PT ;  /* 0x000000ff0900720c */ /* 0x000fe20003fa6270 */
[----:B------:R-:W-:Y:S01]  /*13c0*/  @!P1 IMAD.MOV R24, RZ, RZ, -R24 ;  /* 0x000000ffff189224 */ /* 0x000fe200078e0a18 */
[----:B------:R-:W-:Y:S01]  /*13d0*/  LOP3.LUT R9, R11, 0x4c, RZ, 0xfc, !PT ;  /* 0x0000004c0b097812 */ /* 0x000fe200078efcff */
[--C-:B------:R-:W-:Y:S01]  /*13e0*/  @!P0 IMAD.IADD R26, R26, 0x1, -R3.reuse ;  /* 0x000000011a1a8824 */ /* 0x100fe200078e0a03 */
[----:B------:R-:W-:Y:S01]  /*13f0*/  ISETP.GE.AND P0, PT, R5, RZ, PT ;  /* 0x000000ff0500720c */ /* 0x000fe20003f06270 */
[----:B------:R-:W-:Y:S01]  /*1400*/  @!P4 IMAD.IADD R30, R30, 0x1, -R3 ;  /* 0x000000011e1ec824 */ /* 0x000fe200078e0a03 */
[----:B------:R-:W-:Y:S01]  /*1410*/  ISETP.GT.U32.AND P1, PT, R3, R8, PT ;  /* 0x000000080300720c */ /* 0x000fe20003f24070 */
[----:B------:R-:W-:Y:S01]  /*1420*/  IMAD.HI.U32 R5, R6, R32, RZ ;  /* 0x0000002006057227 */ /* 0x000fe200078e00ff */
[----:B------:R-:W-:-:S02]  /*1430*/  LOP3.LUT R15, R11, 0x54, RZ, 0xfc, !PT ;  /* 0x000000540b0f7812 */ /* 0x000fc400078efcff */
[----:B------:R-:W-:Y:S01]  /*1440*/  ISETP.GT.U32.AND P4, PT, R3, R30, PT ;  /* 0x0000001e0300720c */ /* 0x000fe20003f84070 */
[----:B------:R-:W-:Y:S01]  /*1450*/  IMAD.MOV R5, RZ, RZ, -R5 ;  /* 0x000000ffff057224 */ /* 0x000fe200078e0a05 */
[----:B------:R-:W-:Y:S01]  /*1460*/  IABS R58, R15 ;  /* 0x0000000f003a7213 */ /* 0x000fe20000000000 */
[----:B------:R-:W-:Y:S01]  /*1470*/  IMAD.HI.U32 R7, R6, R34, RZ ;  /* 0x0000002206077227 */ /* 0x000fe200078e00ff */
[----:B------:R-:W-:-:S03]  /*1480*/  LOP3.LUT R13, R11, 0x50, RZ, 0xfc, !PT ;  /* 0x000000500b0d7812 */ /* 0x000fc600078efcff */
[----:B------:R-:W-:Y:S01]  /*1490*/  IMAD R32, R3, R5, R32 ;  /* 0x0000000503207224 */ /* 0x000fe200078e0220 */
[----:B------:R-:W-:Y:S01]  /*14a0*/  LOP3.LUT R5, R11, 0x44, RZ, 0xfc, !PT ;  /* 0x000000440b057812 */ /* 0x000fe200078efcff */
[----:B------:R-:W-:Y:S01]  /*14b0*/  @!P1 IMAD.IADD R8, R8, 0x1, -R3 ;  /* 0x0000000108089824 */ /* 0x000fe200078e0a03 */
[----:B------:R-:W-:Y:S01]  /*14c0*/  IABS R56, R13 ;  /* 0x0000000d00387213 */ /* 0x000fe20000000000 */
[----:B------:R-:W-:Y:S01]  /*14d0*/  IMAD.MOV R7, RZ, RZ, -R7 ;  /* 0x000000ffff077224 */ /* 0x000fe200078e0a07 */
[C---:B------:R-:W-:Y:S01]  /*14e0*/  ISETP.GT.U32.AND P1, PT, R3.reuse, R32, PT ;  /* 0x000000200300720c */ /* 0x040fe20003f24070 */
[----:B------:R-:W-:Y:S01]  /*14f0*/  @!P4 IMAD.IADD R30, R30, 0x1, -R3 ;  /* 0x000000011e1ec824 */ /* 0x000fe200078e0a03 */
[----:B------:R-:W-:Y:S01]  /*1500*/  IABS R40, R5 ;  /* 0x0000000500287213 */ /* 0x000fe20000000000 */
[----:B------:R-:W-:Y:S01]  /*1510*/  IMAD R34, R3, R7, R34 ;  /* 0x0000000703227224 */ /* 0x000fe200078e0222 */
[----:B------:R-:W-:Y:S01]  /*1520*/  LOP3.LUT R7, R11, 0x48, RZ, 0xfc, !PT ;  /* 0x000000480b077812 */ /* 0x000fe200078efcff */
[----:B------:R-:W-:-:S02]  /*1530*/  IMAD.MOV.U32 R38, RZ, RZ, R30 ;  /* 0x000000ffff267224 */ /* 0x000fc400078e001e */
[----:B------:R-:W-:Y:S01]  /*1540*/  @!P3 IMAD.MOV R26, RZ, RZ, -R26 ;  /* 0x000000ffff1ab224 */ /* 0x000fe200078e0a1a */
[----:B------:R-:W-:Y:S01]  /*1550*/  ISETP.GE.AND P3, PT, R5, RZ, PT ;  /* 0x000000ff0500720c */ /* 0x000fe20003f66270 */
[----:B------:R-:W-:Y:S01]  /*1560*/  @!P6 IMAD.MOV R38, RZ, RZ, -R38 ;  /* 0x000000ffff26e224 */ /* 0x000fe200078e0a26 */
[----:B------:R-:W-:Y:S01]  /*1570*/  ISETP.GT.U32.AND P6, PT, R3, R34, PT ;  /* 0x000000220300720c */ /* 0x000fe20003fc4070 */
[----:B------:R-:W-:Y:S01]  /*1580*/  IMAD.HI.U32 R5, R6, R40, RZ ;  /* 0x0000002806057227 */ /* 0x000fe200078e00ff */
[----:B------:R-:W-:Y:S02]  /*1590*/  IABS R46, R7 ;  /* 0x00000007002e7213 */ /* 0x000fe40000000000 */
[----:B------:R-:W-:Y:S01]  /*15a0*/  ISETP.GE.AND P4, PT, R7, RZ, PT ;  /* 0x000000ff0700720c */ /* 0x000fe20003f86270 */
[----:B------:R-:W-:Y:S02]  /*15b0*/  @!P1 IMAD.IADD R32, R32, 0x1, -R3 ;  /* 0x0000000120209824 */ /* 0x000fe400078e0a03 */
[----:B------:R-:W-:Y:S01]  /*15c0*/  IMAD.MOV.U32 R36, RZ, RZ, R8 ;  /* 0x000000ffff247224 */ /* 0x000fe200078e0008 */
[----:B------:R-:W-:Y:S01]  /*15d0*/  IABS R8, R9 ;  /* 0x0000000900087213 */ /* 0x000fe20000000000 */
[----:B------:R-:W-:Y:S01]  /*15e0*/  IMAD.MOV R5, RZ, RZ, -R5 ;  /* 0x000000ffff057224 */ /* 0x000fe200078e0a05 */
[----:B------:R-:W-:Y:S01]  /*15f0*/  ISETP.GT.U32.AND P1, PT, R3, R32, PT ;  /* 0x000000200300720c */ /* 0x000fe20003f24070 */
[----:B------:R-:W-:-:S04]  /*1600*/  IMAD.HI.U32 R7, R6, R46, RZ ;  /* 0x0000002e06077227 */ /* 0x000fc800078e00ff */
[----:B------:R-:W-:Y:S02]  /*1610*/  @!P6 IMAD.IADD R34, R34, 0x1, -R3 ;  /* 0x000000012222e824 */ /* 0x000fe400078e0a03 */
[C---:B------:R-:W-:Y:S02]  /*1620*/  IMAD R40, R3.reuse, R5, R40 ;  /* 0x0000000503287224 */ /* 0x040fe400078e0228 */
[----:B------:R-:W-:Y:S01]  /*1630*/  IMAD.MOV R7, RZ, RZ, -R7 ;  /* 0x000000ffff077224 */ /* 0x000fe200078e0a07 */
[----:B------:R-:W-:Y:S01]  /*1640*/  ISETP.GT.U32.AND P6, PT, R3, R34, PT ;  /* 0x000000220300720c */ /* 0x000fe20003fc4070 */
[----:B------:R-:W-:-:S04]  /*1650*/  IMAD.HI.U32 R5, R6, R8, RZ ;  /* 0x0000000806057227 */ /* 0x000fc800078e00ff */
[----:B------:R-:W-:Y:S01]  /*1660*/  @!P1 IMAD.IADD R32, R32, 0x1, -R3 ;  /* 0x0000000120209824 */ /* 0x000fe200078e0a03 */
[----:B------:R-:W-:Y:S01]  /*1670*/  ISETP.GT.U32.AND P1, PT, R3, R40, PT ;  /* 0x000000280300720c */ /* 0x000fe20003f24070 */
[----:B------:R-:W-:Y:S01]  /*1680*/  @!P2 IMAD.MOV R36, RZ, RZ, -R36 ;  /* 0x000000ffff24a224 */ /* 0x000fe200078e0a24 */
[----:B------:R-:W-:Y:S01]  /*1690*/  ISETP.GE.AND P2, PT, R9, RZ, PT ;  /* 0x000000ff0900720c */ /* 0x000fe20003f46270 */
[C---:B------:R-:W-:Y:S02]  /*16a0*/  IMAD R46, R3.reuse, R7, R46 ;  /* 0x00000007032e7224 */ /* 0x040fe400078e022e */
[----:B------:R-:W-:Y:S02]  /*16b0*/  IMAD.MOV R9, RZ, RZ, -R5 ;  /* 0x000000ffff097224 */ /* 0x000fe400078e0a05 */
[----:B------:R-:W-:Y:S02]  /*16c0*/  IMAD.MOV.U32 R44, RZ, RZ, R32 ;  /* 0x000000ffff2c7224 */ /* 0x000fe400078e0020 */
[C---:B------:R-:W-:Y:S01]  /*16d0*/  IMAD R32, R3.reuse, R9, R8 ;  /* 0x0000000903207224 */ /* 0x040fe200078e0208 */
[----:B------:R-:W-:Y:S01]  /*16e0*/  IABS R9, R11 ;  /* 0x0000000b00097213 */ /* 0x000fe20000000000 */
[----:B------:R-:W-:Y:S01]  /*16f0*/  @!P0 IMAD.MOV R44, RZ, RZ, -R44 ;  /* 0x000000ffff2c8224 */ /* 0x000fe200078e0a2c */
[C---:B------:R-:W-:Y:S01]  /*1700*/  ISETP.GT.U32.AND P0, PT, R3.reuse, R46, PT ;  /* 0x0000002e0300720c */ /* 0x040fe20003f04070 */
[----:B------:R-:W-:Y:S01]  /*1710*/  @!P6 IMAD.IADD R34, R34, 0x1, -R3 ;  /* 0x000000012222e824 */ /* 0x000fe200078e0a03 */
[----:B------:R-:W-:Y:S01]  /*1720*/  ISETP.GT.U32.AND P6, PT, R3, R32, PT ;  /* 0x000000200300720c */ /* 0x000fe20003fc4070 */
[----:B------:R-:W-:-:S04]  /*1730*/  IMAD.HI.U32 R5, R6, R58, RZ ;  /* 0x0000003a06057227 */ /* 0x000fc800078e00ff */
[----:B------:R-:W-:Y:S02]  /*1740*/  IMAD.MOV R5, RZ, RZ, -R5 ;  /* 0x000000ffff057224 */ /* 0x000fe400078e0a05 */
[--C-:B------:R-:W-:Y:S02]  /*1750*/  @!P1 IMAD.IADD R40, R40, 0x1, -R3.reuse ;  /* 0x0000000128289824 */ /* 0x100fe400078e0a03 */
[C---:B------:R-:W-:Y:S02]  /*1760*/  IMAD R58, R3.reuse, R5, R58 ;  /* 0x00000005033a7224 */ /* 0x040fe400078e023a */
[--C-:B------:R-:W-:Y:S01]  /*1770*/  @!P0 IMAD.IADD R46, R46, 0x1, -R3.reuse ;  /* 0x000000012e2e8824 */ /* 0x100fe200078e0a03 */
[C---:B------:R-:W-:Y:S01]  /*1780*/  ISETP.GT.U32.AND P1, PT, R3.reuse, R40, PT ;  /* 0x000000280300720c */ /* 0x040fe20003f24070 */
[----:B------:R-:W-:Y:S02]  /*1790*/  @!P6 IMAD.IADD R32, R32, 0x1, -R3 ;  /* 0x000000012020e824 */ /* 0x000fe400078e0a03 */
[----:B------:R-:W-:Y:S01]  /*17a0*/  IMAD.HI.U32 R5, R6, R60, RZ ;  /* 0x0000003c06057227 */ /* 0x000fe200078e00ff */
[----:B------:R-:W-:-:S02]  /*17b0*/  ISETP.GT.U32.AND P0, PT, R3, R46, PT ;  /* 0x0000002e0300720c */ /* 0x000fc40003f04070 */
[----:B------:R-:W-:Y:S01]  /*17c0*/  ISETP.GT.U32.AND P6, PT, R3, R32, PT ;  /* 0x000000200300720c */ /* 0x000fe20003fc4070 */
[----:B------:R-:W-:Y:S02]  /*17d0*/  IMAD.MOV R5, RZ, RZ, -R5 ;  /* 0x000000ffff057224 */ /* 0x000fe400078e0a05 */
[----:B------:R-:W-:-:S04]  /*17e0*/  IMAD.HI.U32 R7, R6, R56, RZ ;  /* 0x0000003806077227 */ /* 0x000fc800078e00ff */
[C---:B------:R-:W-:Y:S02]  /*17f0*/  IMAD R60, R3.reuse, R5, R60 ;  /* 0x00000005033c7224 */ /* 0x040fe400078e023c */
[----:B------:R-:W-:Y:S02]  /*1800*/  IMAD.MOV R7, RZ, RZ, -R7 ;  /* 0x000000ffff077224 */ /* 0x000fe400078e0a07 */
[--C-:B------:R-:W-:Y:S01]  /*1810*/  @!P0 IMAD.IADD R46, R46, 0x1, -R3.reuse ;  /* 0x000000012e2e8824 */ /* 0x100fe200078e0a03 */
[C---:B------:R-:W-:Y:S01]  /*1820*/  ISETP.GT.U32.AND P0, PT, R3.reuse, R58, PT ;  /* 0x0000003a0300720c */ /* 0x040fe20003f04070 */
[--C-:B------:R-:W-:Y:S01]  /*1830*/  @!P6 IMAD.IADD R32, R32, 0x1, -R3.reuse ;  /* 0x000000012020e824 */ /* 0x100fe200078e0a03 */
[C---:B------:R-:W-:Y:S01]  /*1840*/  ISETP.GT.U32.AND P6, PT, R3.reuse, R60, PT ;  /* 0x0000003c0300720c */ /* 0x040fe20003fc4070 */
[----:B------:R-:W-:Y:S02]  /*1850*/  IMAD R56, R3, R7, R56 ;  /* 0x0000000703387224 */ /* 0x000fe400078e0238 */
[----:B------:R-:W-:-:S02]  /*1860*/  @!P1 IMAD.IADD R40, R40, 0x1, -R3 ;  /* 0x0000000128289824 */ /* 0x000fc400078e0a03 */
[----:B------:R-:W-:Y:S01]  /*1870*/  IMAD.HI.U32 R7, R6, R66, RZ ;  /* 0x0000004206077227 */ /* 0x000fe200078e00ff */
[----:B------:R-:W-:-:S03]  /*1880*/  ISETP.GT.U32.AND P1, PT, R3, R56, PT ;  /* 0x000000380300720c */ /* 0x000fc60003f24070 */
[----:B------:R-:W-:Y:S02]  /*1890*/  IMAD.MOV R7, RZ, RZ, -R7 ;  /* 0x000000ffff077224 */ /* 0x000fe400078e0a07 */
[--C-:B------:R-:W-:Y:S02]  /*18a0*/  @!P0 IMAD.IADD R58, R58, 0x1, -R3.reuse ;  /* 0x000000013a3a8824 */ /* 0x100fe400078e0a03 */
[--C-:B------:R-:W-:Y:S02]  /*18b0*/  @!P6 IMAD.IADD R60, R60, 0x1, -R3.reuse ;  /* 0x000000013c3ce824 */ /* 0x100fe400078e0a03 */
[C---:B------:R-:W-:Y:S01]  /*18c0*/  IMAD R66, R3.reuse, R7, R66 ;  /* 0x0000000703427224 */ /* 0x040fe200078e0242 */
[----:B------:R-:W-:Y:S01]  /*18d0*/  ISETP.GT.U32.AND P6, PT, R3, R58, PT ;  /* 0x0000003a0300720c */ /* 0x000fe20003fc4070 */
[----:B------:R-:W-:Y:S02]  /*18e0*/  IMAD.MOV.U32 R48, RZ, RZ, R34 ;  /* 0x000000ffff307224 */ /* 0x000fe400078e0022 */
[----:B------:R-:W-:Y:S01]  /*18f0*/  @!P1 IMAD.IADD R56, R56, 0x1, -R3 ;  /* 0x0000000138389824 */ /* 0x000fe200078e0a03 */
[----:B------:R-:W-:Y:S01]  /*1900*/  ISETP.GE.AND P1, PT, R13, RZ, PT ;  /* 0x000000ff0d00720c */ /* 0x000fe20003f26270 */
[----:B------:R-:W-:-:S03]  /*1910*/  IMAD.HI.U32 R7, R6, R70, RZ ;  /* 0x0000004606077227 */ /* 0x000fc600078e00ff */
[C---:B------:R-:W-:Y:S01]  /*1920*/  ISETP.GT.U32.AND P0, PT, R3.reuse, R56, PT ;  /* 0x000000380300720c */ /* 0x040fe20003f04070 */
[----:B------:R-:W-:Y:S01]  /*1930*/  @!P5 IMAD.MOV R48, RZ, RZ, -R48 ;  /* 0x000000ffff30d224 */ /* 0x000fe200078e0a30 */
[C---:B------:R-:W-:Y:S01]  /*1940*/  ISETP.GT.U32.AND P5, PT, R3.reuse, R60, PT ;  /* 0x0000003c0300720c */ /* 0x040fe20003fa4070 */
[----:B------:R-:W-:Y:S02]  /*1950*/  IMAD.MOV R13, RZ, RZ, -R7 ;  /* 0x000000ffff0d7224 */ /* 0x000fe400078e0a07 */
[----:B------:R-:W-:Y:S01]  /*1960*/  @!P6 IMAD.IADD R58, R58, 0x1, -R3 ;  /* 0x000000013a3ae824 */ /* 0x000fe200078e0a03 */
[----:B------:R-:W-:Y:S01]  /*1970*/  ISETP.GT.U32.AND P6, PT, R3, R66, PT ;  /* 0x000000420300720c */ /* 0x000fe20003fc4070 */
[----:B------:R-:W-:-:S04]  /*1980*/  IMAD.HI.U32 R5, R6, R62, RZ ;  /* 0x0000003e06057227 */ /* 0x000fc800078e00ff */
[----:B------:R-:W-:-:S04]  /*1990*/  IMAD.HI.U32 R8, R6, R68, RZ ;  /* 0x0000004406087227 */ /* 0x000fc800078e00ff */
[C---:B------:R-:W-:Y:S02]  /*19a0*/  IMAD R70, R3.reuse, R13, R70 ;  /* 0x0000000d03467224 */ /* 0x040fe400078e0246 */
[----:B------:R-:W-:Y:S02]  /*19b0*/  IMAD.MOV R5, RZ, RZ, -R5 ;  /* 0x000000ffff057224 */ /* 0x000fe400078e0a05 */
[----:B------:R-:W-:Y:S02]  /*19c0*/  IMAD.MOV R8, RZ, RZ, -R8 ;  /* 0x000000ffff087224 */ /* 0x000fe400078e0a08 */
[----:B------:R-:W-:Y:S01]  /*19d0*/  @!P6 IMAD.IADD R66, R66, 0x1, -R3 ;  /* 0x000000014242e824 */ /* 0x000fe200078e0a03 */
[C---:B------:R-:W-:Y:S01]  /*19e0*/  ISETP.GT.U32.AND P6, PT, R3.reuse, R70, PT ;  /* 0x000000460300720c */ /* 0x040fe20003fc4070 */
[C---:B------:R-:W-:Y:S02]  /*19f0*/  IMAD R62, R3.reuse, R5, R62 ;  /* 0x00000005033e7224 */ /* 0x040fe400078e023e */
[----:B------:R-:W-:-:S02]  /*1a00*/  IMAD R68, R3, R8, R68 ;  /* 0x0000000803447224 */ /* 0x000fc400078e0244 */
[----:B------:R-:W-:-:S04]  /*1a10*/  IMAD.HI.U32 R7, R6, R72, RZ ;  /* 0x0000004806077227 */ /* 0x000fc800078e00ff */
[--C-:B------:R-:W-:Y:S01]  /*1a20*/  @!P0 IMAD.IADD R56, R56, 0x1, -R3.reuse ;  /* 0x0000000138388824 */ /* 0x100fe200078e0a03 */
[C---:B------:R-:W-:Y:S01]  /*1a30*/  ISETP.GT.U32.AND P0, PT, R3.reuse, R62, PT ;  /* 0x0000003e0300720c */ /* 0x040fe20003f04070 */
[----:B------:R-:W-:Y:S01]  /*1a40*/  @!P5 IMAD.IADD R60, R60, 0x1, -R3 ;  /* 0x000000013c3cd824 */ /* 0x000fe200078e0a03 */
[----:B------:R-:W-:Y:S01]  /*1a50*/  ISETP.GT.U32.AND P5, PT, R3, R68, PT ;  /* 0x000000440300720c */ /* 0x000fe20003fa4070 */
[----:B------:R-:W-:Y:S02]  /*1a60*/  IMAD.MOV R7, RZ, RZ, -R7 ;  /* 0x000000ffff077224 */ /* 0x000fe400078e0a07 */
[----:B------:R-:W-:-:S04]  /*1a70*/  IMAD.HI.U32 R5, R6, R9, RZ ;  /* 0x0000000906057227 */ /* 0x000fc800078e00ff */
[C---:B------:R-:W-:Y:S02]  /*1a80*/  IMAD R72, R3.reuse, R7, R72 ;  /* 0x0000000703487224 */ /* 0x040fe400078e0248 */
[----:B------:R-:W-:Y:S02]  /*1a90*/  IMAD.MOV R30, RZ, RZ, -R5 ;  /* 0x000000ffff1e7224 */ /* 0x000fe400078e0a05 */
[----:B------:R-:W-:Y:S02]  /*1aa0*/  VIADD R5, R0, UR8 ;  /* 0x0000000800057c36 */ /* 0x000fe40008000000 */
[----:B------:R-:W-:Y:S01]  /*1ab0*/  @!P6 IMAD.IADD R70, R70, 0x1, -R3 ;  /* 0x000000014646e824 */ /* 0x000fe200078e0a03 */
[----:B------:R-:W-:Y:S01]  /*1ac0*/  ISETP.GT.U32.AND P6, PT, R3, R72, PT ;  /* 0x000000480300720c */ /* 0x000fe20003fc4070 */
[C---:B------:R-:W-:Y:S02]  /*1ad0*/  VIADD R25, R5.reuse, 0x1c ;  /* 0x0000001c05197836 */ /* 0x040fe40000000000 */
[----:B------:R-:W-:-:S02]  /*1ae0*/  VIADD R27, R5, 0x3c ;  /* 0x0000003c051b7836 */ /* 0x000fc40000000000 */
[----:B------:R-:W-:Y:S02]  /*1af0*/  VIADD R29, R5, 0x5c ;  /* 0x0000005c051d7836 */ /* 0x000fe40000000000 */
[----:B------:R-:W-:-:S03]  /*1b00*/  IMAD.HI.U32 R8, R6, R74, RZ ;  /* 0x0000004a06087227 */ /* 0x000fc600078e00ff */
[----:B------:R-:W-:Y:S01]  /*1b10*/  IABS R19, R29 ;  /* 0x0000001d00137213 */ /* 0x000fe20000000000 */
[--C-:B------:R-:W-:Y:S01]  /*1b20*/  @!P0 IMAD.IADD R62, R62, 0x1, -R3.reuse ;  /* 0x000000013e3e8824 */ /* 0x100fe200078e0a03 */
[----:B------:R-:W-:Y:S01]  /*1b30*/  ISETP.GE.AND P0, PT, R15, RZ, PT ;  /* 0x000000ff0f00720c */ /* 0x000fe20003f06270 */
[----:B------:R-:W-:Y:S01]  /*1b40*/  @!P5 IMAD.IADD R68, R68, 0x1, -R3 ;  /* 0x000000014444d824 */ /* 0x000fe200078e0a03 */
[----:B------:R-:W-:Y:S01]  /*1b50*/  ISETP.GE.AND P5, PT, R17, RZ, PT ;  /* 0x000000ff1100720c */ /* 0x000fe20003fa6270 */
[----:B------:R-:W-:Y:S01]  /*1b60*/  IMAD.MOV R13, RZ, RZ, -R8 ;  /* 0x000000ffff0d7224 */ /* 0x000fe200078e0a08 */
[----:B------:R-:W-:Y:S01]  /*1b70*/  IABS R15, R25 ;  /* 0x00000019000f7213 */ /* 0x000fe20000000000 */
[----:B------:R-:W-:Y:S01]  /*1b80*/  VIADD R23, R5, 0x7c ;  /* 0x0000007c05177836 */ /* 0x000fe20000000000 */
[----:B------:R-:W-:Y:S01]  /*1b90*/  IABS R17, R27 ;  /* 0x0000001b00117213 */ /* 0x000fe20000000000 */
[----:B------:R-:W-:Y:S02]  /*1ba0*/  IMAD R8, R3, R30, R9 ;  /* 0x0000001e03087224 */ /* 0x000fe400078e0209 */
[----:B------:R-:W-:Y:S01]  /*1bb0*/  IMAD.HI.U32 R5, R6, R15, RZ ;  /* 0x0000000f06057227 */ /* 0x000fe200078e00ff */
[----:B------:R-:W-:-:S03]  /*1bc0*/  IABS R21, R23 ;  /* 0x0000001700157213 */ /* 0x000fc60000000000 */
[----:B------:R-:W-:-:S04]  /*1bd0*/  IMAD.HI.U32 R7, R6, R17, RZ ;  /* 0x0000001106077227 */ /* 0x000fc800078e00ff */
[----:B------:R-:W-:-:S04]  /*1be0*/  IMAD.HI.U32 R9, R6, R19, RZ ;  /* 0x0000001306097227 */ /* 0x000fc800078e00ff */
[----:B------:R-:W-:Y:S01]  /*1bf0*/  @!P6 IMAD.IADD R72, R72, 0x1, -R3 ;  /* 0x000000014848e824 */ /* 0x000fe200078e0a03 */
[C---:B------:R-:W-:Y:S01]  /*1c00*/  ISETP.GT.U32.AND P6, PT, R3.reuse, R8, PT ;  /* 0x000000080300720c */ /* 0x040fe20003fc4070 */
[----:B------:R-:W-:Y:S02]  /*1c10*/  IMAD.MOV.U32 R54, RZ, RZ, R32 ;  /* 0x000000ffff367224 */ /* 0x000fe400078e0020 */
[----:B------:R-:W-:Y:S02]  /*1c20*/  IMAD.MOV R30, RZ, RZ, -R5 ;  /* 0x000000ffff1e7224 */ /* 0x000fe400078e0a05 */
[----:B------:R-:W-:Y:S02]  /*1c30*/  IMAD.MOV R34, RZ, RZ, -R7 ;  /* 0x000000ffff227224 */ /* 0x000fe400078e0a07 */
[----:B------:R-:W-:Y:S02]  /*1c40*/  IMAD R74, R3, R13, R74 ;  /* 0x0000000d034a7224 */ /* 0x000fe400078e024a */
[----:B------:R-:W-:-:S02]  /*1c50*/  IMAD.MOV R50, RZ, RZ, -R9 ;  /* 0x000000ffff327224 */ /* 0x000fc400078e0a09 */
[----:B------:R-:W-:-:S04]  /*1c60*/  IMAD.HI.U32 R13, R6, R76, RZ ;  /* 0x0000004c060d7227 */ /* 0x000fc800078e00ff */
[----:B------:R-:W-:-:S04]  /*1c70*/  IMAD.HI.U32 R5, R6, R21, RZ ;  /* 0x0000001506057227 */ /* 0x000fc800078e00ff */
[----:B------:R-:W-:Y:S01]  /*1c80*/  @!P2 IMAD.MOV R54, RZ, RZ, -R54 ;  /* 0x000000ffff36a224 */ /* 0x000fe200078e0a36 */
[C---:B------:R-:W-:Y:S01]  /*1c90*/  ISETP.GT.U32.AND P2, PT, R3.reuse, R68, PT ;  /* 0x000000440300720c */ /* 0x040fe20003f44070 */
[C---:B------:R-:W-:Y:S02]  /*1ca0*/  IMAD R6, R3.reuse, R30, R15 ;  /* 0x0000001e03067224 */ /* 0x040fe400078e020f */
[C---:B------:R-:W-:Y:S02]  /*1cb0*/  IMAD R30, R3.reuse, R34, R17 ;  /* 0x00000022031e7224 */ /* 0x040fe400078e0211 */
[----:B------:R-:W-:Y:S02]  /*1cc0*/  IMAD.MOV.U32 R52, RZ, RZ, R46 ;  /* 0x000000ffff347224 */ /* 0x000fe400078e002e */
[----:B------:R-:W-:Y:S02]  /*1cd0*/  IMAD R34, R3, R50, R19 ;  /* 0x0000003203227224 */ /* 0x000fe400078e0213 */
[----:B------:R-:W-:-:S02]  /*1ce0*/  IMAD.MOV.U32 R50, RZ, RZ, R40 ;  /* 0x000000ffff327224 */ /* 0x000fc400078e0028 */
[----:B------:R-:W-:Y:S01]  /*1cf0*/  @!P4 IMAD.MOV R52, RZ, RZ, -R52 ;  /* 0x000000ffff34c224 */ /* 0x000fe200078e0a34 */
[C---:B------:R-:W-:Y:S01]  /*1d00*/  ISETP.GT.U32.AND P4, PT, R3.reuse, R66, PT ;  /* 0x000000420300720c */ /* 0x040fe20003f84070 */
[----:B------:R-:W-:Y:S01]  /*1d10*/  @!P3 IMAD.MOV R50, RZ, RZ, -R50 ;  /* 0x000000ffff32b224 */ /* 0x000fe200078e0a32 */
[C---:B------:R-:W-:Y:S01]  /*1d20*/  ISETP.GT.U32.AND P3, PT, R3.reuse, R62, PT ;  /* 0x0000003e0300720c */ /* 0x040fe20003f64070 */
[----:B------:R-:W-:Y:S02]  /*1d30*/  @!P6 IMAD.IADD R8, R8, 0x1, -R3 ;  /* 0x000000010808e824 */ /* 0x000fe400078e0a03 */
[----:B------:R-:W-:Y:S02]  /*1d40*/  IMAD.MOV R13, RZ, RZ, -R13 ;  /* 0x000000ffff0d7224 */ /* 0x000fe400078e0a0d */
[--C-:B------:R-:W-:Y:S01]  /*1d50*/  @!P2 IMAD.IADD R68, R68, 0x1, -R3.reuse ;  /* 0x000000014444a824 */ /* 0x100fe200078e0a03 */
[C---:B------:R-:W-:Y:S01]  /*1d60*/  ISETP.GT.U32.AND P6, PT, R3.reuse, R8, PT ;  /* 0x000000080300720c */ /* 0x040fe20003fc4070 */
[----:B------:R-:W-:Y:S01]  /*1d70*/  @!P1 IMAD.MOV R56, RZ, RZ, -R56 ;  /* 0x000000ffff389224 */ /* 0x000fe200078e0a38 */
[C---:B------:R-:W-:Y:S01]  /*1d80*/  ISETP.GT.U32.AND P2, PT, R3.reuse, R30, PT ;  /* 0x0000001e0300720c */ /* 0x040fe20003f44070 */
[C---:B------:R-:W-:Y:S01]  /*1d90*/  IMAD R76, R3.reuse, R13, R76 ;  /* 0x0000000d034c7224 */ /* 0x040fe200078e024c */
[C---:B------:R-:W-:Y:S01]  /*1da0*/  ISETP.GT.U32.AND P1, PT, R3.reuse, R70, PT ;  /* 0x000000460300720c */ /* 0x040fe20003f24070 */
[----:B------:R-:W-:Y:S01]  /*1db0*/  @!P5 IMAD.MOV R60, RZ, RZ, -R60 ;  /* 0x000000ffff3cd224 */ /* 0x000fe200078e0a3c */
[C---:B------:R-:W-:Y:S01]  /*1dc0*/  ISETP.GT.U32.AND P5, PT, R3.reuse, R74, PT ;  /* 0x0000004a0300720c */ /* 0x040fe20003fa4070 */
[--C-:B------:R-:W-:Y:S01]  /*1dd0*/  @!P4 IMAD.IADD R66, R66, 0x1, -R3.reuse ;  /* 0x000000014242c824 */ /* 0x100fe200078e0a03 */
[C---:B------:R-:W-:Y:S01]  /*1de0*/  ISETP.GT.U32.AND P4, PT, R3.reuse, R6, PT ;  /* 0x000000060300720c */ /* 0x040fe20003f84070 */
[----:B------:R-:W-:Y:S01]  /*1df0*/  @!P3 IMAD.IADD R62, R62, 0x1, -R3 ;  /* 0x000000013e3eb824 */ /* 0x000fe200078e0a03 */
[----:B------:R-:W-:Y:S01]  /*1e00*/  ISETP.GT.U32.AND P3, PT, R3, R76, PT ;  /* 0x0000004c0300720c */ /* 0x000fe20003f64070 */
[----:B------:R-:W-:-:S02]  /*1e10*/  IMAD.MOV R40, RZ, RZ, -R5 ;  /* 0x000000ffff287224 */ /* 0x000fc400078e0a05 */
[--C-:B------:R-:W-:Y:S01]  /*1e20*/  @!P6 IMAD.IADD R8, R8, 0x1, -R3.reuse ;  /* 0x000000010808e824 */ /* 0x100fe200078e0a03 */
[----:B------:R-:W-:Y:S01]  /*1e30*/  ISETP.GE.AND P6, PT, R31, RZ, PT ;  /* 0x000000ff1f00720c */ /* 0x000fe20003fc6270 */
[--C-:B------:R-:W-:Y:S01]  /*1e40*/  @!P2 IMAD.IADD R30, R30, 0x1, -R3.reuse ;  /* 0x000000011e1ea824 */ /* 0x100fe200078e0a03 */
[----:B------:R-:W-:Y:S01]  /*1e50*/  ISETP.GE.AND P2, PT, R37, RZ, PT ;  /* 0x000000ff2500720c */ /* 0x000fe20003f46270 */
[----:B------:R-:W-:Y:S01]  /*1e60*/  @!P1 IMAD.IADD R70, R70, 0x1, -R3 ;  /* 0x0000000146469824 */ /* 0x000fe200078e0a03 */
[C---:B------:R-:W-:Y:S01]  /*1e70*/  ISETP.GT.U32.AND P1, PT, R3.reuse, R34, PT ;  /* 0x000000220300720c */ /* 0x040fe20003f24070 */
[C---:B------:R-:W-:Y:S01]  /*1e80*/  IMAD R32, R3.reuse, R40, R21 ;  /* 0x0000002803207224 */ /* 0x040fe200078e0215 */
[----:B------:R-:W0:Y:S01]  /*1e90*/  LDC R5, c[0x0][0x3a0] ;  /* 0x0000e800ff057b82 */ /* 0x000e220000000800 */
[----:B------:R-:W-:Y:S01]  /*1ea0*/  @!P0 IMAD.MOV R58, RZ, RZ, -R58 ;  /* 0x000000ffff3a8224 */ /* 0x000fe200078e0a3a */
[C---:B------:R-:W-:Y:S01]  /*1eb0*/  ISETP.GT.U32.AND P0, PT, R3.reuse, R72, PT ;  /* 0x000000480300720c */ /* 0x040fe20003f04070 */
[--C-:B------:R-:W-:Y:S01]  /*1ec0*/  @!P5 IMAD.IADD R74, R74, 0x1, -R3.reuse ;  /* 0x000000014a4ad824 */ /* 0x100fe200078e0a03 */
[----:B------:R-:W-:Y:S01]  /*1ed0*/  ISETP.GT.U32.AND P5, PT, R3, R32, PT ;  /* 0x000000200300720c */ /* 0x000fe20003fa4070 */
[--C-:B------:R-:W-:Y:S01]  /*1ee0*/  @!P4 IMAD.IADD R6, R6, 0x1, -R3.reuse ;  /* 0x000000010606c824 */ /* 0x100fe200078e0a03 */
[----:B------:R-:W-:Y:S01]  /*1ef0*/  ISETP.GE.AND P4, PT, R35, RZ, PT ;  /* 0x000000ff2300720c */ /* 0x000fe20003f86270 */
[----:B------:R-:W-:Y:S01]  /*1f00*/  @!P3 IMAD.IADD R76, R76, 0x1, -R3 ;  /* 0x000000014c4cb824 */ /* 0x000fe200078e0a03 */
[----:B------:R-:W-:Y:S01]  /*1f10*/  ISETP.GE.AND P3, PT, R33, RZ, PT ;  /* 0x000000ff2100720c */ /* 0x000fe20003f66270 */
[----:B------:R-:W-:-:S02]  /*1f20*/  IMAD.MOV.U32 R64, RZ, RZ, R62 ;  /* 0x000000ffff407224 */ /* 0x000fc400078e003e */
[----:B------:R-:W-:Y:S01]  /*1f30*/  @!P2 IMAD.MOV R70, RZ, RZ, -R70 ;  /* 0x000000ffff46a224 */ /* 0x000fe200078e0a46 */
[C---:B------:R-:W-:Y:S01]  /*1f40*/  ISETP.GT.U32.AND P2, PT, R3.reuse, R30, PT ;  /* 0x0000001e0300720c */ /* 0x040fe20003f44070 */
[----:B------:R-:W-:Y:S01]  /*1f50*/  @!P6 IMAD.MOV R64, RZ, RZ, -R64 ;  /* 0x000000ffff40e224 */ /* 0x000fe200078e0a40 */
[----:B------:R-:W-:Y:S01]  /*1f60*/  ISETP.GT.U32.AND P6, PT, R3, R74, PT ;  /* 0x0000004a0300720c */ /* 0x000fe20003fc4070 */
[--C-:B------:R-:W-:Y:S01]  /*1f70*/  @!P1 IMAD.IADD R34, R34, 0x1, -R3.reuse ;  /* 0x0000000122229824 */ /* 0x100fe200078e0a03 */
[----:B------:R-:W-:Y:S01]  /*1f80*/  ISETP.GE.AND P1, PT, R39, RZ, PT ;  /* 0x000000ff2700720c */ /* 0x000fe20003f26270 */
[--C-:B------:R-:W-:Y:S01]  /*1f90*/  @!P0 IMAD.IADD R72, R72, 0x1, -R3.reuse ;  /* 0x0000000148488824 */ /* 0x100fe200078e0a03 */
[----:B------:R-:W-:Y:S01]  /*1fa0*/  ISETP.GE.AND P0, PT, R11, RZ, PT ;  /* 0x000000ff0b00720c */ /* 0x000fe20003f06270 */
[--C-:B------:R-:W-:Y:S01]  /*1fb0*/  @!P5 IMAD.IADD R32, R32, 0x1, -R3.reuse ;  /* 0x000000012020d824 */ /* 0x100fe200078e0a03 */
[C---:B------:R-:W-:Y:S01]  /*1fc0*/  ISETP.GT.U32.AND P5, PT, R3.reuse, R6, PT ;  /* 0x000000060300720c */ /* 0x040fe20003fa4070 */
        /* <DEDUP_REMOVED lines=8> */
[----:B------:R-:W-:Y:S01]  /*2050*/  @!P1 IMAD.MOV R72, RZ, RZ, -R72 ;  /* 0x000000ffff489224 */ /* 0x000fe200078e0a48 */
[----:B------:R-:W-:Y:S01]  /*2060*/  ISETP.GT.U32.AND P1, PT, R3, R32, PT ;  /* 0x000000200300720c */ /* 0x000fe20003f24070 */
[----:B------:R-:W-:Y:S01]  /*2070*/  @!P0 IMAD.MOV R8, RZ, RZ, -R8 ;  /* 0x000000ffff088224 */ /* 0x000fe200078e0a08 */
[----:B------:R-:W-:Y:S01]  /*2080*/  ISETP.GE.AND P0, PT, R45, RZ, PT ;  /* 0x000000ff2d00720c */ /* 0x000fe20003f06270 */
[--C-:B------:R-:W-:Y:S01]  /*2090*/  @!P5 IMAD.IADD R6, R6, 0x1, -R3.reuse ;  /* 0x000000010606d824 */ /* 0x100fe200078e0a03 */
[----:B------:R-:W-:Y:S01]  /*20a0*/  ISETP.GE.AND P5, PT, R27, RZ, PT ;  /* 0x000000ff1b00720c */ /* 0x000fe20003fa6270 */
[--C-:B------:R-:W-:Y:S01]  /*20b0*/  @!P4 IMAD.IADD R34, R34, 0x1, -R3.reuse ;  /* 0x000000012222c824 */ /* 0x100fe200078e0a03 */
[----:B------:R-:W-:Y:S01]  /*20c0*/  ISETP.GE.AND P4, PT, R23, RZ, PT ;  /* 0x000000ff1700720c */ /* 0x000fe20003f86270 */
[----:B------:R-:W-:Y:S01]  /*20d0*/  @!P3 IMAD.IADD R76, R76, 0x1, -R3 ;  /* 0x000000014c4cb824 */ /* 0x000fe200078e0a03 */
[----:B------:R-:W-:Y:S01]  /*20e0*/  ISETP.GE.AND P3, PT, R25, RZ, PT ;  /* 0x000000ff1900720c */ /* 0x000fe20003f66270 */
[----:B------:R-:W-:-:S02]  /*20f0*/  IMAD.MOV.U32 R62, RZ, RZ, R34 ;  /* 0x000000ffff3e7224 */ /* 0x000fc400078e0022 */
[----:B------:R-:W-:Y:S01]  /*2100*/  @!P6 IMAD.MOV R74, RZ, RZ, -R74 ;  /* 0x000000ffff4ae224 */ /* 0x000fe200078e0a4a */
[----:B------:R-:W-:Y:S01]  /*2110*/  ISETP.GE.AND P6, PT, R2, RZ, PT ;  /* 0x000000ff0200720c */ /* 0x000fe20003fc6270 */
[----:B------:R-:W-:Y:S01]  /*2120*/  @!P2 IMAD.MOV R62, RZ, RZ, -R62 ;  /* 0x000000ffff3ea224 */ /* 0x000fe200078e0a3e */
[----:B------:R-:W-:Y:S01]  /*2130*/  ISETP.NE.AND P2, PT, R42, RZ, PT ;  /* 0x000000ff2a00720c */ /* 0x000fe20003f45270 */
[----:B------:R-:W-:Y:S02]  /*2140*/  @!P1 IMAD.IADD R32, R32, 0x1, -R3 ;  /* 0x0000000120209824 */ /* 0x000fe400078e0a03 */
[----:B0-----:R-:W-:Y:S02]  /*2150*/  VIADD R7, R5, 0xfffffffe ;  /* 0xfffffffe05077836 */ /* 0x001fe40000000000 */
[----:B------:R-:W-:Y:S02]  /*2160*/  IMAD.MOV.U32 R46, RZ, RZ, R30 ;  /* 0x000000ffff2e7224 */ /* 0x000fe400078e001e */
[----:B------:R-:W-:-:S02]  /*2170*/  IMAD.MOV.U32 R40, RZ, RZ, R6 ;  /* 0x000000ffff287224 */ /* 0x000fc400078e0006 */
[----:B------:R-:W-:Y:S01]  /*2180*/  @!P0 IMAD.MOV R76, RZ, RZ, -R76 ;  /* 0x000000ffff4c8224 */ /* 0x000fe200078e0a4c */
[----:B------:R-:W-:Y:S01]  /*2190*/  ISETP.GE.U32.AND P0, PT, R7, 0x7fffffdf, PT ;  /* 0x7fffffdf0700780c */ /* 0x000fe20003f06070 */
[----:B------:R-:W-:Y:S01]  /*21a0*/  IMAD.MOV.U32 R78, RZ, RZ, R32 ;  /* 0x000000ffff4e7224 */ /* 0x000fe200078e0020 */
[----:B------:R-:W-:Y:S01]  /*21b0*/  LOP3.LUT R7, RZ, R43, RZ, 0x33, !PT ;  /* 0x0000002bff077212 */ /* 0x000fe200078e33ff */
[----:B------:R-:W-:Y:S01]  /*21c0*/  @!P5 IMAD.MOV R46, RZ, RZ, -R46 ;  /* 0x000000ffff2ed224 */ /* 0x000fe200078e0a2e */
[----:B------:R-:W-:Y:S01]  /*21d0*/  ISETP.NE.AND P5, PT, R43, RZ, PT ;  /* 0x000000ff2b00720c */ /* 0x000fe20003fa5270 */
[----:B------:R-:W-:Y:S01]  /*21e0*/  @!P3 IMAD.MOV R40, RZ, RZ, -R40 ;  /* 0x000000ffff28b224 */ /* 0x000fe200078e0a28 */
[----:B------:R-:W-:Y:S01]  /*21f0*/  ISETP.NE.U32.AND P3, PT, R146, RZ, PT ;  /* 0x000000ff9200720c */ /* 0x000fe20003f65070 */
[----:B------:R-:W-:Y:S01]  /*2200*/  VIADD R3, R5, 0xffffffff ;  /* 0xffffffff05037836 */ /* 0x000fe20000000000 */
[C---:B------:R-:W-:Y:S01]  /*2210*/  SEL R27, R7.reuse, R26, !P5 ;  /* 0x0000001a071b7207 */ /* 0x040fe20006800000 */
[----:B------:R-:W-:Y:S01]  /*2220*/  @!P4 IMAD.MOV R78, RZ, RZ, -R78 ;  /* 0x000000ffff4ec224 */ /* 0x000fe200078e0a4e */
[C---:B------:R-:W-:Y:S01]  /*2230*/  SEL R37, R7.reuse, R10, !P5 ;  /* 0x0000000a07257207 */ /* 0x040fe20006800000 */
[----:B------:R-:W-:Y:S01]  /*2240*/  @!P6 IMAD.MOV R4, RZ, RZ, -R4 ;  /* 0x000000ffff04e224 */ /* 0x000fe200078e0a04 */
[----:B------:R-:W-:-:S02]  /*2250*/  SEL R34, R7, R14, !P5 ;  /* 0x0000000e07227207 */ /* 0x000fc40006800000 */
[C---:B------:R-:W-:Y:S02]  /*2260*/  SEL R31, R7.reuse, R16, !P5 ;  /* 0x00000010071f7207 */ /* 0x040fe40006800000 */
[C---:B------:R-:W-:Y:S02]  /*2270*/  SEL R32, R7.reuse, R18, !P5 ;  /* 0x0000001207207207 */ /* 0x040fe40006800000 */
[C---:B------:R-:W-:Y:S02]  /*2280*/  SEL R29, R7.reuse, R20, !P5 ;  /* 0x00000014071d7207 */ /* 0x040fe40006800000 */
[C---:B------:R-:W-:Y:S02]  /*2290*/  SEL R39, R7.reuse, R22, !P5 ;  /* 0x0000001607277207 */ /* 0x040fe40006800000 */
[C---:B------:R-:W-:Y:S02]  /*22a0*/  SEL R35, R7.reuse, R24, !P5 ;  /* 0x0000001807237207 */ /* 0x040fe40006800000 */
        /* <DEDUP_REMOVED lines=22> */
[----:B------:R-:W-:Y:S02]  /*2410*/  SEL R14, R7, R62, !P5 ;  /* 0x0000003e070e7207 */ /* 0x000fe40006800000 */
[----:B------:R-:W-:Y:S02]  /*2420*/  ISETP.GE.U32.AND P1, PT, R3, 0x7fffffe0, PT ;  /* 0x7fffffe00300780c */ /* 0x000fe40003f26070 */
[----:B------:R-:W-:-:S02]  /*2430*/  SEL R7, R7, R78, !P5 ;  /* 0x0000004e07077207 */ /* 0x000fc40006800000 */
[----:B------:R-:W-:Y:S01]  /*2440*/  @!P2 LOP3.LUT R4, RZ, R42, RZ, 0x33, !PT ;  /* 0x0000002aff04a212 */ /* 0x000fe200078e33ff */
[----:B---3--:R-:W-:Y:S08]  /*2450*/  BRA.U UP0, `(.L_x_5) ;  /* 0x0000000100187547 */ /* 0x008ff0000b800000 */
[----:B------:R-:W-:Y:S01]  /*2460*/  ELECT P2, URZ, PT ;  /* 0x0000000000ff782f */ /* 0x000fe20003840000 */
[----:B------:R-:W-:Y:S01]  /*2470*/  IMAD.MOV.U32 R3, RZ, RZ, 0x1 ;  /* 0x00000001ff037424 */ /* 0x000fe200078e00ff */
[----:B------:R-:W-:Y:S01]  /*2480*/  UMOV UR6, 0x40 ;  /* 0x0000004000067882 */ /* 0x000fe20000000000 */
[----:B------:R-:W-:Y:S01]  /*2490*/  UVIRTCOUNT.DEALLOC.SMPOOL 0x80 ;  /* 0x000000800000784c */ /* 0x000fe20000000000 */
[----:B------:R-:W-:-:S09]  /*24a0*/  ULEA UR6, UR5, UR6, 0x18 ;  /* 0x0000000605067291 */ /* 0x000fd2000f8ec0ff */
[----:B------:R0:W-:Y:S03]  /*24b0*/  @P2 STS.U8 [UR6], R3 ;  /* 0x00000003ff002988 */ /* 0x0001e60008000006 */
.L_x_5:
[----:B------:R-:W-:Y:S01]  /*24c0*/  UIADD3 UR12, UPT, UPT, UR17, UR4, URZ ;  /* 0x00000004110c7290 */ /* 0x000fe2000fffe0ff */
[C---:B------:R-:W-:Y:S01]  /*24d0*/  VIADD R8, R5.reuse, 0xfffffffc ;  /* 0xfffffffc05087836 */ /* 0x040fe20000000000 */
[----:B------:R-:W-:Y:S01]  /*24e0*/  VOTEU.ALL UP1, P3 ;  /* 0x0000000000ff7886 */ /* 0x000fe20001820000 */
[----:B------:R-:W-:Y:S01]  /*24f0*/  UIADD3 UR10, UPT, UPT, UR16, 0x4000, URZ ;  /* 0x00004000100a7890 */ /* 0x000fe2000fffe0ff */
[----:B------:R-:W-:Y:S01]  /*2500*/  IMAD R150, R4, UR9, RZ ;  /* 0x0000000904967c24 */ /* 0x000fe2000f8e02ff */
[----:B------:R-:W-:Y:S01]  /*2510*/  VOTEU.ALL UP2, P3 ;  /* 0x0000000000ff7886 */ /* 0x000fe20001840000 */
[----:B------:R-:W-:Y:S01]  /*2520*/  ISETP.GE.U32.AND P5, PT, R8, 0x7fffffdd, PT ;  /* 0x7fffffdd0800780c */ /* 0x000fe20003fa6070 */
[----:B0-----:R-:W-:Y:S01]  /*2530*/  VIADD R3, R5, 0xfffffffd ;  /* 0xfffffffd05037836 */ /* 0x001fe20000000000 */
[----:B------:R-:W-:-:S04]  /*2540*/  @!UP1 UIADD3 UR4, UPT, UPT, -UR7, 0x100000, URZ ;  /* 0x0010000007049890 */ /* 0x000fc8000fffe1ff */
[----:B------:R-:W-:Y:S02]  /*2550*/  @!UP1 USHF.L.U32 UR5, UR4, 0xb, URZ ;  /* 0x0000000b04059899 */ /* 0x000fe400080006ff */
[----:B------:R-:W-:Y:S01]  /*2560*/  @!UP1 USHF.L.U32 UR4, UR4, 0x1, URZ ;  /* 0x0000000104049899 */ /* 0x000fe200080006ff */
[----:B------:R-:W-:Y:S01]  /*2570*/  STTM.x128 tmem[UR12], RZ ;  /* 0x000000ff000079ed */ /* 0x000fe200083c000c */
[----:B------:R-:W0:Y:S01]  /*2580*/  FENCE.VIEW.ASYNC.T ;  /* 0x00000000000073c6 */ /* 0x000e220000000200 */
[----:B------:R-:W-:Y:S01]  /*2590*/  UMOV UR13, UR10 ;  /* 0x0000000a000d7c82 */ /* 0x000fe20008000000 */
[----:B0-----:R-:W-:Y:S01]  /*25a0*/  BAR.SYNC.DEFER_BLOCKING 0x0 ;  /* 0x0000000000007b1d */ /* 0x001fe20000010000 */
[----:B------:R-:W-:Y:S02]  /*25b0*/  SHF.R.S32.HI R147, RZ, 0x1f, R150 ;  /* 0x0000001fff937819 */ /* 0x000fe40000011496 */
[----:B------:R-:W-:Y:S01]  /*25c0*/  IADD3 R8, P2, PT, R150, UR20, RZ ;  /* 0x0000001496087c10 */ /* 0x000fe2000ff5e0ff */
[----:B------:R-:W-:Y:S01]  /*25d0*/  IMAD.SHL.U32 R145, R124, 0x2, RZ ;  /* 0x000000027c917824 */ /* 0x000fe200078e00ff */
[----:B------:R-:W-:-:S02]  /*25e0*/  PRMT R163, RZ, 0x7610, R163 ;  /* 0x00007610ffa37816 */ /* 0x000fc400000000a3 */
[----:B------:R-:W-:Y:S01]  /*25f0*/  IADD3.X R9, PT, PT, R147, UR21, RZ, P2, !PT ;  /* 0x0000001593097c10 */ /* 0x000fe200097fe4ff */
[C---:B------:R-:W-:Y:S01]  /*2600*/  VIADD R4, R5.reuse, 0xfffffffa ;  /* 0xfffffffa05047836 */ /* 0x040fe20000000000 */
[----:B------:R-:W-:Y:S02]  /*2610*/  SHF.R.S32.HI R144, RZ, 0x1f, R124 ;  /* 0x0000001fff907819 */ /* 0x000fe4000001147c */
[----:B------:R-:W-:Y:S01]  /*2620*/  PRMT R170, RZ, 0x7610, R170 ;  /* 0x00007610ffaa7816 */ /* 0x000fe200000000aa */
[----:B------:R-:W-:Y:S01]  /*2630*/  VIADD R12, R5, 0xffffffee ;  /* 0xffffffee050c7836 */ /* 0x000fe20000000000 */
[----:B------:R-:W-:Y:S01]  /*2640*/  ISETP.GE.U32.AND P6, PT, R3, 0x7fffffde, PT ;  /* 0x7fffffde0300780c */ /* 0x000fe20003fc6070 */
[----:B------:R-:W0:Y:S02]  /*2650*/  FENCE.VIEW.ASYNC.S ;  /* 0x00000000000073c6 */ /* 0x000e240000000000 */
[----:B0-----:R0:W1:Y:S02]  /*2660*/  @!UP2 SYNCS.EXCH.64 URZ, [UR13], UR4 ;  /* 0x000000040dffa5b2 */ /* 0x0010640008000100 */
[----:B-1----:R-:W-:Y:S01]  /*2670*/  BAR.SYNC.DEFER_BLOCKING 0x0 ;  /* 0x0000000000007b1d */ /* 0x002fe20000010000 */
[----:B------:R-:W-:-:S02]  /*2680*/  SHF.R.S32.HI R143, RZ, 0x1f, R145 ;  /* 0x0000001fff8f7819 */ /* 0x000fc40000011491 */
[----:B------:R-:W-:-:S05]  /*2690*/  IADD3 R44, P4, PT, R145, R8, RZ ;  /* 0x00000008912c7210 */ /* 0x000fca0007f9e0ff */
[----:B------:R-:W-:Y:S01]  /*26a0*/  IMAD.X R45, R143, 0x1, R9, P4 ;  /* 0x000000018f2d7824 */ /* 0x000fe200020e0609 */
[----:B------:R-:W-:Y:S01]  /*26b0*/  ISETP.GE.U32.AND P4, PT, R4, 0x7fffffdb, PT ;  /* 0x7fffffdb0400780c */ /* 0x000fe20003f86070 */
[C---:B------:R-:W-:Y:S02]  /*26c0*/  VIADD R4, R5.reuse, 0xffffffec ;  /* 0xffffffec05047836 */ /* 0x040fe40000000000 */
[C---:B------:R-:W-:Y:S02]  /*26d0*/  VIADD R141, R5.reuse, 0xffffffe0 ;  /* 0xffffffe0058d7836 */ /* 0x040fe40000000000 */
[C---:B------:R-:W-:Y:S02]  /*26e0*/  VIADD R48, R5.reuse, 0xffffffe6 ;  /* 0xffffffe605307836 */ /* 0x040fe40000000000 */
[----:B------:R-:W-:Y:S01]  /*26f0*/  IMAD R142, R124, 0x3, RZ ;  /* 0x000000037c8e7824 */ /* 0x000fe200078e02ff */
[----:B------:R-:W-:Y:S01]  /*2700*/  PRMT R162, RZ, 0x7610, R162 ;  /* 0x00007610ffa27816 */ /* 0x000fe200000000a2 */
[----:B------:R-:W-:-:S02]  /*2710*/  VIADD R3, R5, 0xfffffffb ;  /* 0xfffffffb05037836 */ /* 0x000fc40000000000 */
[C---:B------:R-:W-:Y:S02]  /*2720*/  IMAD.SHL.U32 R139, R124.reuse, 0x4, RZ ;  /* 0x000000047c8b7824 */ /* 0x040fe400078e00ff */
[----:B------:R-:W-:Y:S01]  /*2730*/  IMAD R138, R124, 0x5, RZ ;  /* 0x000000057c8a7824 */ /* 0x000fe200078e02ff */
[----:B------:R-:W-:Y:S01]  /*2740*/  PRMT R156, RZ, 0x7610, R156 ;  /* 0x00007610ff9c7816 */ /* 0x000fe2000000009c */
[----:B------:R-:W2:Y:S01]  /*2750*/  @!P1 LDG.E.U8 R163, desc[UR18][R8.64] ;  /* 0x0000001208a39981 */ /* 0x000ea2000c1e1100 */
[----:B------:R-:W-:Y:S01]  /*2760*/  IADD3 R42, P1, PT, R8, R124, RZ ;  /* 0x0000007c082a7210 */ /* 0x000fe20007f3e0ff */
[----:B------:R-:W-:Y:S01]  /*2770*/  IMAD R134, R124, 0x7, RZ ;  /* 0x000000077c867824 */ /* 0x000fe200078e02ff */
[----:B------:R-:W-:Y:S01]  /*2780*/  ISETP.GE.U32.AND P2, PT, R3, 0x7fffffdc, PT ;  /* 0x7fffffdc0300780c */ /* 0x000fe20003f46070 */
[C---:B------:R-:W-:Y:S01]  /*2790*/  VIADD R56, R5.reuse, 0xfffffff9 ;  /* 0xfffffff905387836 */ /* 0x040fe20000000000 */
[----:B------:R-:W-:Y:S01]  /*27a0*/  PRMT R3, RZ, 0x7610, R3 ;  /* 0x00007610ff037816 */ /* 0x000fe20000000003 */
[----:B------:R-:W-:Y:S01]  /*27b0*/  IMAD.X R43, R144, 0x1, R9, P1 ;  /* 0x00000001902b7824 */ /* 0x000fe200008e0609 */
[----:B------:R-:W-:Y:S01]  /*27c0*/  PRMT R151, RZ, 0x7610, R151 ;  /* 0x00007610ff977816 */ /* 0x000fe20000000097 */
[C---:B------:R-:W-:Y:S01]  /*27d0*/  IMAD R135, R124.reuse, 0x6, RZ ;  /* 0x000000067c877824 */ /* 0x040fe200078e02ff */
[----:B------:R-:W-:Y:S01]  /*27e0*/  PRMT R128, RZ, 0x7610, R128 ;  /* 0x00007610ff807816 */ /* 0x000fe20000000080 */
[----:B------:R-:W-:Y:S01]  /*27f0*/  IMAD.SHL.U32 R122, R124, 0x10, RZ ;  /* 0x000000107c7a7824 */ /* 0x000fe200078e00ff */
[----:B------:R1:W3:Y:S01]  /*2800*/  @!P0 LDG.E.U8 R170, desc[UR18][R42.64] ;  /* 0x000000122aaa8981 */ /* 0x0002e2000c1e1100 */
[----:B------:R-:W-:Y:S01]  /*2810*/  ISETP.GE.U32.AND P0, PT, R4, 0x7fffffcd, PT ;  /* 0x7fffffcd0400780c */ /* 0x000fe20003f06070 */
[C---:B------:R-:W-:Y:S01]  /*2820*/  VIADD R4, R5.reuse, 0xffffffed ;  /* 0xffffffed05047836 */ /* 0x040fe20000000000 */
[----:B------:R-:W-:Y:S01]  /*2830*/  PRMT R129, RZ, 0x7610, R129 ;  /* 0x00007610ff817816 */ /* 0x000fe20000000081 */
[----:B------:R4:W5:Y:S01]  /*2840*/  @!P6 LDG.E.U8 R3, desc[UR18][R44.64] ;  /* 0x000000122c03e981 */ /* 0x000962000c1e1100 */
[----:B------:R-:W-:Y:S01]  /*2850*/  SEL R46, RZ, 0x1, P0 ;  /* 0x00000001ff2e7807 */ /* 0x000fe20000000000 */
[----:B------:R-:W-:Y:S01]  /*2860*/  IMAD.SHL.U32 R123, R124, 0x8, RZ ;  /* 0x000000087c7b7824 */ /* 0x000fe200078e00ff */
[----:B------:R-:W-:Y:S01]  /*2870*/  ISETP.GE.U32.AND P1, PT, R4, 0x7fffffce, PT ;  /* 0x7fffffce0400780c */ /* 0x000fe20003f26070 */
[C---:B------:R-:W-:Y:S01]  /*2880*/  VIADD R4, R5.reuse, 0xffffffef ;  /* 0xffffffef05047836 */ /* 0x040fe20000000000 */
[----:B------:R-:W-:Y:S01]  /*2890*/  ISETP.GE.U32.AND P0, PT, R12, 0x7fffffcf, PT ;  /* 0x7fffffcf0c00780c */ /* 0x000fe20003f06070 */
[C---:B------:R-:W-:Y:S01]  /*28a0*/  VIADD R12, R5.reuse, 0xffffffe8 ;  /* 0xffffffe8050c7836 */ /* 0x040fe20000000000 */
[----:B------:R-:W-:Y:S01]  /*28b0*/  SEL R47, RZ, 0x1fffe, P1 ;  /* 0x0001fffeff2f7807 */ /* 0x000fe20000800000 */
[C---:B-1----:R-:W-:Y:S01]  /*28c0*/  VIADD R42, R5.reuse, 0xffffffea ;  /* 0xffffffea052a7836 */ /* 0x042fe20000000000 */
[----:B------:R-:W-:Y:S01]  /*28d0*/  ISETP.GE.U32.AND P1, PT, R4, 0x7fffffd0, PT ;  /* 0x7fffffd00400780c */ /* 0x000fe20003f26070 */
[C---:B------:R-:W-:Y:S01]  /*28e0*/  VIADD R4, R5.reuse, 0xffffffe9 ;  /* 0xffffffe905047836 */ /* 0x040fe20000000000 */
[----:B------:R-:W-:Y:S01]  /*28f0*/  SEL R41, RZ, 0x4, P0 ;  /* 0x00000004ff297807 */ /* 0x000fe20000000000 */
[----:B------:R-:W-:Y:S01]  /*2900*/  VIADD R43, R5, 0xffffffe4 ;  /* 0xffffffe4052b7836 */ /* 0x000fe20000000000 */
[----:B------:R-:W-:Y:S01]  /*2910*/  ISETP.GE.U32.AND P0, PT, R12, 0x7fffffc9, PT ;  /* 0x7fffffc90c00780c */ /* 0x000fe20003f06070 */
[----:B------:R-:W-:Y:S01]  /*2920*/  IMAD.IADD R46, R46, 0x1, R47 ;  /* 0x000000012e2e7824 */ /* 0x000fe200078e022f */
[----:B------:R-:W-:-:S02]  /*2930*/  SEL R12, RZ, 0x7fff8, P1 ;  /* 0x0007fff8ff0c7807 */ /* 0x000fc40000800000 */
[----:B------:R-:W-:Y:S01]  /*2940*/  PRMT R167, RZ, 0x7610, R167 ;  /* 0x00007610ffa77816 */ /* 0x000fe200000000a7 */
[----:B------:R-:W-:Y:S01]  /*2950*/  IMAD R118, R124, 0x18, RZ ;  /* 0x000000187c767824 */ /* 0x000fe200078e02ff */
[----:B------:R-:W-:Y:S01]  /*2960*/  ISETP.GE.U32.AND P1, PT, R4, 0x7fffffca, PT ;  /* 0x7fffffca0400780c */ /* 0x000fe20003f26070 */
[C---:B------:R-:W-:Y:S01]  /*2970*/  VIADD R4, R5.reuse, 0xffffffeb ;  /* 0xffffffeb05047836 */ /* 0x040fe20000000000 */
[----:B----4-:R-:W-:Y:S02]  /*2980*/  SEL R44, RZ, 0x1, P0 ;  /* 0x00000001ff2c7807 */ /* 0x010fe40000000000 */
[----:B------:R-:W-:Y:S01]  /*2990*/  PRMT R165, RZ, 0x7610, R165 ;  /* 0x00007610ffa57816 */ /* 0x000fe200000000a5 */
[----:B------:R-:W-:Y:S01]  /*29a0*/  IMAD R119, R124, 0x9, RZ ;  /* 0x000000097c777824 */ /* 0x000fe200078e02ff */
[----:B------:R-:W-:Y:S01]  /*29b0*/  ISETP.GE.U32.AND P0, PT, R42, 0x7fffffcb, PT ;  /* 0x7fffffcb2a00780c */ /* 0x000fe20003f06070 */
[----:B------:R-:W-:Y:S01]  /*29c0*/  VIADD R42, R5, 0xffffffe5 ;  /* 0xffffffe5052a7836 */ /* 0x000fe20000000000 */
[----:B------:R-:W-:-:S02]  /*29d0*/  SEL R49, RZ, 0x1fffe, P1 ;  /* 0x0001fffeff317807 */ /* 0x000fc40000800000 */
[----:B------:R-:W-:Y:S01]  /*29e0*/  PRMT R169, RZ, 0x7610, R169 ;  /* 0x00007610ffa97816 */ /* 0x000fe200000000a9 */
[----:B------:R-:W-:Y:S01]  /*29f0*/  IMAD R114, R124, 0xb, RZ ;  /* 0x0000000b7c727824 */ /* 0x000fe200078e02ff */
[----:B------:R-:W-:Y:S01]  /*2a00*/  ISETP.GE.U32.AND P1, PT, R4, 0x7fffffcc, PT ;  /* 0x7fffffcc0400780c */ /* 0x000fe20003f26070 */
[----:B------:R-:W-:Y:S01]  /*2a10*/  IMAD.IADD R44, R44, 0x1, R49 ;  /* 0x000000012c2c7824 */ /* 0x000fe200078e0231 */
[----:B------:R-:W-:Y:S02]  /*2a20*/  SEL R4, RZ, 0x4, P0 ;  /* 0x00000004ff047807 */ /* 0x000fe40000000000 */
[----:B------:R-:W-:Y:S01]  /*2a30*/  PRMT R166, RZ, 0x7610, R166 ;  /* 0x00007610ffa67816 */ /* 0x000fe200000000a6 */
[C---:B------:R-:W-:Y:S01]  /*2a40*/  IMAD R115, R124.reuse, 0xa, RZ ;  /* 0x0000000a7c737824 */ /* 0x040fe200078e02ff */
[----:B------:R-:W-:Y:S02]  /*2a50*/  SEL R45, RZ, 0x7fff8, P1 ;  /* 0x0007fff8ff2d7807 */ /* 0x000fe40000800000 */
[----:B------:R-:W-:Y:S01]  /*2a60*/  PRMT R158, RZ, 0x7610, R158 ;  /* 0x00007610ff9e7816 */ /* 0x000fe2000000009e */
[----:B------:R-:W-:Y:S01]  /*2a70*/  IMAD R110, R124, 0xd, RZ ;  /* 0x0000000d7c6e7824 */ /* 0x000fe200078e02ff */
[----:B------:R-:W-:Y:S01]  /*2a80*/  ISETP.GE.U32.AND P1, PT, R42, 0x7fffffc6, PT ;  /* 0x7fffffc62a00780c */ /* 0x000fe20003f26070 */
[----:B------:R-:W-:Y:S01]  /*2a90*/  VIADD R42, R5, 0xffffffe1 ;  /* 0xffffffe1052a7836 */ /* 0x000fe20000000000 */
[----:B------:R-:W-:Y:S01]  /*2aa0*/  ISETP.GE.U32.AND P0, PT, R43, 0x7fffffc5, PT ;  /* 0x7fffffc52b00780c */ /* 0x000fe20003f06070 */
[----:B------:R-:W-:Y:S01]  /*2ab0*/  VIADD R43, R5, 0xffffffe7 ;  /* 0xffffffe7052b7836 */ /* 0x000fe20000000000 */
[----:B------:R-:W-:-:S02]  /*2ac0*/  SEL R53, RZ, 0x1fffe, P1 ;  /* 0x0001fffeff357807 */ /* 0x000fc40000800000 */
[----:B------:R-:W-:Y:S01]  /*2ad0*/  PRMT R157, RZ, 0x7610, R157 ;  /* 0x00007610ff9d7816 */ /* 0x000fe2000000009d */
[----:B------:R-:W-:Y:S01]  /*2ae0*/  IMAD R111, R124, 0xc, RZ ;  /* 0x0000000c7c6f7824 */ /* 0x000fe200078e02ff */
[----:B------:R-:W-:Y:S01]  /*2af0*/  ISETP.GE.U32.AND P6, PT, R42, 0x7fffffc2, PT ;  /* 0x7fffffc22a00780c */ /* 0x000fe20003fc6070 */
[----:B------:R-:W-:Y:S01]  /*2b00*/  VIADD R42, R5, 0xffffffe3 ;  /* 0xffffffe3052a7836 */ /* 0x000fe20000000000 */
[----:B------:R-:W-:Y:S01]  /*2b10*/  ISETP.GE.U32.AND P1, PT, R43, 0x7fffffc8, PT ;  /* 0x7fffffc82b00780c */ /* 0x000fe20003f26070 */
[----:B------:R-:W-:Y:S01]  /*2b20*/  VIADD R43, R5, 0xffffffe2 ;  /* 0xffffffe2052b7836 */ /* 0x000fe20000000000 */
[----:B------:R-:W-:Y:S02]  /*2b30*/  SEL R50, RZ, 0x1, P0 ;  /* 0x00000001ff327807 */ /* 0x000fe40000000000 */
[----:B------:R-:W-:Y:S01]  /*2b40*/  PRMT R148, RZ, 0x7610, R148 ;  /* 0x00007610ff947816 */ /* 0x000fe20000000094 */
[----:B------:R-:W-:Y:S01]  /*2b50*/  IMAD R106, R124, 0xf, RZ ;  /* 0x0000000f7c6a7824 */ /* 0x000fe200078e02ff */
[----:B------:R-:W-:Y:S01]  /*2b60*/  SEL R51, RZ, 0x7fff8, P1 ;  /* 0x0007fff8ff337807 */ /* 0x000fe20000800000 */
[----:B------:R-:W-:Y:S01]  /*2b70*/  IMAD.IADD R50, R50, 0x1, R53 ;  /* 0x0000000132327824 */ /* 0x000fe200078e0235 */
[----:B------:R-:W-:-:S02]  /*2b80*/  ISETP.GE.U32.AND P1, PT, R42, 0x7fffffc4, PT ;  /* 0x7fffffc42a00780c */ /* 0x000fc40003f26070 */
[----:B------:R-:W-:Y:S01]  /*2b90*/  PRMT R153, RZ, 0x7610, R153 ;  /* 0x00007610ff997816 */ /* 0x000fe20000000099 */
[C---:B------:R-:W-:Y:S01]  /*2ba0*/  IMAD R107, R124.reuse, 0xe, RZ ;  /* 0x0000000e7c6b7824 */ /* 0x040fe200078e02ff */
[----:B------:R-:W-:Y:S02]  /*2bb0*/  SEL R55, RZ, 0x7fff8, P1 ;  /* 0x0007fff8ff377807 */ /* 0x000fe40000800000 */
[----:B------:R-:W-:Y:S01]  /*2bc0*/  PRMT R130, RZ, 0x7610, R130 ;  /* 0x00007610ff827816 */ /* 0x000fe20000000082 */
[C---:B------:R-:W-:Y:S01]  /*2bd0*/  IMAD R102, R124.reuse, 0x12, RZ ;  /* 0x000000127c667824 */ /* 0x040fe200078e02ff */
[----:B------:R-:W-:Y:S02]  /*2be0*/  ISETP.GE.U32.AND P1, PT, R141, 0x7fffffc1, PT ;  /* 0x7fffffc18d00780c */ /* 0x000fe40003f26070 */
[----:B------:R-:W-:Y:S01]  /*2bf0*/  PRMT R131, RZ, 0x7610, R131 ;  /* 0x00007610ff837816 */ /* 0x000fe20000000083 */
[----:B------:R-:W-:Y:S01]  /*2c00*/  IMAD R103, R124, 0x11, RZ ;  /* 0x000000117c677824 */ /* 0x000fe200078e02ff */
[----:B------:R-:W-:-:S02]  /*2c10*/  ISETP.GE.U32.AND P0, PT, R48, 0x7fffffc7, PT ;  /* 0x7fffffc73000780c */ /* 0x000fc40003f06070 */
[----:B------:R-:W-:Y:S01]  /*2c20*/  PRMT R159, RZ, 0x7610, R159 ;  /* 0x00007610ff9f7816 */ /* 0x000fe2000000009f */
[C---:B------:R-:W-:Y:S01]  /*2c30*/  IMAD R98, R124.reuse, 0x14, RZ ;  /* 0x000000147c627824 */ /* 0x040fe200078e02ff */
[----:B------:R-:W-:Y:S02]  /*2c40*/  SEL R54, RZ, 0x1fffe, P6 ;  /* 0x0001fffeff367807 */ /* 0x000fe40003000000 */
[----:B------:R-:W-:Y:S01]  /*2c50*/  PRMT R168, RZ, 0x7610, R168 ;  /* 0x00007610ffa87816 */ /* 0x000fe200000000a8 */
[C---:B------:R-:W-:Y:S01]  /*2c60*/  IMAD R99, R124.reuse, 0x13, RZ ;  /* 0x000000137c637824 */ /* 0x040fe200078e02ff */
        /* <DEDUP_REMOVED lines=10> */
[----:B------:R-:W-:Y:S01]  /*2d10*/  IMAD R91, R124, 0x17, RZ ;  /* 0x000000177c5b7824 */ /* 0x000fe200078e02ff */
[----:B------:R-:W-:Y:S02]  /*2d20*/  SHF.R.S32.HI R140, RZ, 0x1f, R142 ;  /* 0x0000001fff8c7819 */ /* 0x000fe4000001148e */
[----:B------:R-:W-:Y:S01]  /*2d30*/  PRMT R152, RZ, 0x7610, R152 ;  /* 0x00007610ff987816 */ /* 0x000fe20000000098 */
[----:B------:R-:W-:Y:S01]  /*2d40*/  VIADD R90, R5, 0x1f ;  /* 0x0000001f055a7836 */ /* 0x000fe20000000000 */
[----:B------:R-:W-:Y:S01]  /*2d50*/  IADD3 R42, P0, PT, R142, R8, RZ ;  /* 0x000000088e2a7210 */ /* 0x000fe20007f1e0ff */
[----:B------:R-:W-:Y:S01]  /*2d60*/  IMAD R89, R124, 0x19, RZ ;  /* 0x000000197c597824 */ /* 0x000fe200078e02ff */
[----:B------:R-:W-:-:S02]  /*2d70*/  LOP3.LUT R44, R44, 0x3, RZ, 0xc0, !PT ;  /* 0x000000032c2c7812 */ /* 0x000fc400078ec0ff */
[----:B------:R-:W-:Y:S01]  /*2d80*/  LOP3.LUT R88, R88, 0x1f, RZ, 0xc0, !PT ;  /* 0x0000001f58587812 */ /* 0x000fe200078ec0ff */
[----:B------:R-:W-:Y:S01]  /*2d90*/  IMAD.X R43, R140, 0x1, R9, P0 ;  /* 0x000000018c2b7824 */ /* 0x000fe200000e0609 */
[----:B------:R-:W-:Y:S02]  /*2da0*/  LOP3.LUT R47, R47, 0x3, RZ, 0xc0, !PT ;  /* 0x000000032f2f7812 */ /* 0x000fe400078ec0ff */
[----:B------:R-:W-:Y:S01]  /*2db0*/  PRMT R172, RZ, 0x7610, R172 ;  /* 0x00007610ffac7816 */ /* 0x000fe200000000ac */
[----:B------:R-:W-:Y:S01]  /*2dc0*/  IMAD R85, R124, 0x1a, RZ ;  /* 0x0000001a7c557824 */ /* 0x000fe200078e02ff */
[----:B------:R-:W-:Y:S01]  /*2dd0*/  LOP3.LUT R50, R50, 0x3, RZ, 0xc0, !PT ;  /* 0x0000000332327812 */ /* 0x000fe200078ec0ff */
[----:B------:R1:W4:Y:S01]  /*2de0*/  @!P5 LDG.E.U8 R162, desc[UR18][R42.64] ;  /* 0x000000122aa2d981 */ /* 0x000322000c1e1100 */
[----:B------:R-:W-:Y:S01]  /*2df0*/  IADD3 R4, PT, PT, R44, R45, R4 ;  /* 0x0000002d2c047210 */ /* 0x000fe20007ffe004 */
[----:B0-----:R-:W0:Y:S01]  /*2e00*/  LDCU UR4, c[0x0][0x3b0] ;  /* 0x00007600ff0477ac */ /* 0x001e220008000800 */
[----:B------:R-:W-:-:S02]  /*2e10*/  IADD3 R47, PT, PT, R47, R55, R52 ;  /* 0x000000372f2f7210 */ /* 0x000fc40007ffe034 */
[----:B------:R-:W-:Y:S01]  /*2e20*/  IADD3 R48, PT, PT, R50, R51, R48 ;  /* 0x0000003332307210 */ /* 0x000fe20007ffe030 */
[----:B------:R-:W-:Y:S01]  /*2e30*/  IMAD.SHL.U32 R4, R4, 0x100, RZ ;  /* 0x0000010004047824 */ /* 0x000fe200078e00ff */
[----:B------:R-:W-:Y:S02]  /*2e40*/  LOP3.LUT R47, R47, 0xf, RZ, 0xc0, !PT ;  /* 0x0000000f2f2f7812 */ /* 0x000fe400078ec0ff */
[----:B------:R-:W-:Y:S02]  /*2e50*/  LOP3.LUT R46, R46, 0x3, RZ, 0xc0, !PT ;  /* 0x000000032e2e7812 */ /* 0x000fe400078ec0ff */
[----:B------:R-:W-:Y:S02]  /*2e60*/  SHF.R.S32.HI R137, RZ, 0x1f, R139 ;  /* 0x0000001fff897819 */ /* 0x000fe4000001148b */
[----:B------:R-:W-:Y:S01]  /*2e70*/  IADD3 R44, P5, PT, R139, R8, RZ ;  /* 0x000000088b2c7210 */ /* 0x000fe20007fbe0ff */
[----:B------:R-:W-:Y:S01]  /*2e80*/  IMAD R47, R48, 0x10, R47 ;  /* 0x00000010302f7824 */ /* 0x000fe200078e022f */
[----:B------:R-:W-:-:S02]  /*2e90*/  IADD3 R12, PT, PT, R46, R12, R41 ;  /* 0x0000000c2e0c7210 */ /* 0x000fc40007ffe029 */
[----:B------:R-:W-:Y:S01]  /*2ea0*/  LOP3.LUT R41, R4, 0xf00, RZ, 0xe2, !PT ;  /* 0x00000f0004297812 */ /* 0x000fe200078ee2ff */
[----:B------:R-:W-:Y:S01]  /*2eb0*/  IMAD.X R45, R137, 0x1, R9, P5 ;  /* 0x00000001892d7824 */ /* 0x000fe200028e0609 */
[----:B------:R-:W-:Y:S02]  /*2ec0*/  SHF.R.S32.HI R136, RZ, 0x1f, R138 ;  /* 0x0000001fff887819 */ /* 0x000fe4000001148a */
[-C--:B-1----:R-:W-:Y:S01]  /*2ed0*/  IADD3 R42, P5, PT, R138, R8.reuse, RZ ;  /* 0x000000088a2a7210 */ /* 0x082fe20007fbe0ff */
[----:B------:R-:W-:Y:S01]  /*2ee0*/  IMAD R12, R12, 0x1000, R41 ;  /* 0x000010000c0c7824 */ /* 0x000fe200078e0229 */
[----:B------:R-:W-:Y:S01]  /*2ef0*/  LOP3.LUT R47, R47, 0xff, RZ, 0xc0, !PT ;  /* 0x000000ff2f2f7812 */ /* 0x000fe200078ec0ff */
[----:B------:R-:W-:Y:S01]  /*2f00*/  VIADD R4, R5, 0xfffffff8 ;  /* 0xfffffff805047836 */ /* 0x000fe20000000000 */
[----:B------:R-:W-:Y:S01]  /*2f10*/  SHF.R.S32.HI R132, RZ, 0x1f, R134 ;  /* 0x0000001fff847819 */ /* 0x000fe20000011486 */
[----:B------:R-:W-:Y:S01]  /*2f20*/  IMAD.X R43, R136, 0x1, R9, P5 ;  /* 0x00000001882b7824 */ /* 0x000fe200028e0609 */
[----:B------:R-:W-:Y:S01]  /*2f30*/  ISETP.GE.U32.AND P0, PT, R56, 0x7fffffda, PT ;  /* 0x7fffffda3800780c */ /* 0x000fe20003f06070 */
[----:B------:R-:W-:Y:S01]  /*2f40*/  IMAD.IADD R12, R12, 0x1, R47 ;  /* 0x000000010c0c7824 */ /* 0x000fe200078e022f */
[----:B------:R-:W-:Y:S01]  /*2f50*/  ISETP.GE.U32.AND P5, PT, R4, 0x7fffffd9, PT ;  /* 0x7fffffd90400780c */ /* 0x000fe20003fa6070 */
[----:B------:R-:W2:Y:S03]  /*2f60*/  @!P2 LDG.E.U8 R151, desc[UR18][R44.64] ;  /* 0x000000122c97a981 */ /* 0x000ea6000c1e1100 */
[----:B------:R-:W-:Y:S01]  /*2f70*/  LOP3.LUT R12, R12, 0xffff, RZ, 0xc0, !PT ;  /* 0x0000ffff0c0c7812 */ /* 0x000fe200078ec0ff */
[----:B------:R1:W2:Y:S01]  /*2f80*/  @!P4 LDG.E.U8 R156, desc[UR18][R42.64] ;  /* 0x000000122a9cc981 */ /* 0x0002a2000c1e1100 */
[----:B------:R-:W-:-:S02]  /*2f90*/  IADD3 R48, P4, PT, R134, R8, RZ ;  /* 0x0000000886307210 */ /* 0x000fc40007f9e0ff */
[----:B------:R-:W-:Y:S02]  /*2fa0*/  SHF.R.U32.HI R41, RZ, 0xf, R12 ;  /* 0x0000000fff297819 */ /* 0x000fe4000001160c */
[----:B------:R-:W-:Y:S01]  /*2fb0*/  SHF.R.S32.HI R133, RZ, 0x1f, R135 ;  /* 0x0000001fff857819 */ /* 0x000fe20000011487 */
[--C-:B------:R-:W-:Y:S01]  /*2fc0*/  IMAD.X R49, R132, 0x1, R9.reuse, P4 ;  /* 0x0000000184317824 */ /* 0x100fe200020e0609 */
[----:B------:R-:W-:Y:S01]  /*2fd0*/  IADD3 R46, P2, PT, R135, R8, RZ ;  /* 0x00000008872e7210 */ /* 0x000fe20007f5e0ff */
[----:B------:R-:W-:Y:S01]  /*2fe0*/  VIADD R4, R5, 0xfffffff7 ;  /* 0xfffffff705047836 */ /* 0x000fe20000000000 */
[----:B------:R-:W-:Y:S02]  /*2ff0*/  LOP3.LUT P4, RZ, R41, 0x1, RZ, 0xc0, !PT ;  /* 0x0000000129ff7812 */ /* 0x000fe4000788c0ff */
[----:B------:R0:W2:Y:S01]  /*3000*/  @!P5 LDG.E.U8 R128, desc[UR18][R48.64] ;  /* 0x000000123080d981 */ /* 0x0000a2000c1e1100 */
[----:B------:R-:W-:Y:S01]  /*3010*/  IMAD.X R47, R133, 0x1, R9, P2 ;  /* 0x00000001852f7824 */ /* 0x000fe200010e0609 */
[----:B------:R-:W-:-:S02]  /*3020*/  SHF.R.S32.HI R120, RZ, 0x1f, R122 ;  /* 0x0000001fff787819 */ /* 0x000fc4000001147a */
[-C--:B------:R-:W-:Y:S02]  /*3030*/  IADD3 R50, P5, PT, R122, R8.reuse, RZ ;  /* 0x000000087a327210 */ /* 0x080fe40007fbe0ff */
[----:B------:R-:W-:Y:S01]  /*3040*/  ISETP.GE.U32.AND P2, PT, R4, 0x7fffffd8, PT ;  /* 0x7fffffd80400780c */ /* 0x000fe20003f46070 */
[----:B------:R0:W2:Y:S01]  /*3050*/  @!P0 LDG.E.U8 R129, desc[UR18][R46.64] ;  /* 0x000000122e818981 */ /* 0x0000a2000c1e1100 */
[----:B------:R-:W-:Y:S01]  /*3060*/  SHF.R.U32.HI R41, RZ, 0x7, R12 ;  /* 0x00000007ff297819 */ /* 0x000fe2000001160c */
[----:B------:R-:W-:Y:S01]  /*3070*/  IMAD.X R51, R120, 0x1, R9, P5 ;  /* 0x0000000178337824 */ /* 0x000fe200028e0609 */
[----:B------:R-:W-:Y:S02]  /*3080*/  SHF.R.S32.HI R121, RZ, 0x1f, R123 ;  /* 0x0000001fff797819 */ /* 0x000fe4000001147b */
[-C--:B-1----:R-:W-:Y:S01]  /*3090*/  IADD3 R42, P0, PT, R123, R8.reuse, RZ ;  /* 0x000000087b2a7210 */ /* 0x082fe20007f1e0ff */
[----:B------:R-:W-:Y:S01]  /*30a0*/  VIADD R4, R5, 0xfffffff6 ;  /* 0xfffffff605047836 */ /* 0x000fe20000000000 */
[----:B------:R-:W-:Y:S01]  /*30b0*/  LOP3.LUT P5, RZ, R41, 0x1, RZ, 0xc0, !PT ;  /* 0x0000000129ff7812 */ /* 0x000fe200078ac0ff */
[----:B------:R-:W2:Y:S01]  /*30c0*/  @P4 LDG.E.U8 R167, desc[UR18][R50.64] ;  /* 0x0000001232a74981 */ /* 0x000ea2000c1e1100 */
[----:B------:R-:W-:Y:S01]  /*30d0*/  SHF.R.S32.HI R116, RZ, 0x1f, R118 ;  /* 0x0000001fff747819 */ /* 0x000fe20000011476 */
[----:B------:R-:W-:Y:S01]  /*30e0*/  IMAD.X R43, R121, 0x1, R9, P0 ;  /* 0x00000001792b7824 */ /* 0x000fe200000e0609 */
[----:B0-----:R-:W-:Y:S01]  /*30f0*/  IADD3 R48, P4, PT, R118, R8, RZ ;  /* 0x0000000876307210 */ /* 0x001fe20007f9e0ff */
[----:B------:R-:W-:Y:S01]  /*3100*/  VIADD R41, R5, 0xfffffff4 ;  /* 0xfffffff405297836 */ /* 0x000fe20000000000 */
[----:B------:R-:W-:-:S02]  /*3110*/  ISETP.GE.U32.AND P0, PT, R4, 0x7fffffd7, PT ;  /* 0x7fffffd70400780c */ /* 0x000fc40003f06070 */
[----:B------:R0:W2:Y:S01]  /*3120*/  @!P2 LDG.E.U8 R165, desc[UR18][R42.64] ;  /* 0x000000122aa5a981 */ /* 0x0000a2000c1e1100 */
[----:B------:R-:W-:Y:S01]  /*3130*/  IMAD.X R49, R116, 0x1, R9, P4 ;  /* 0x0000000174317824 */ /* 0x000fe200020e0609 */
[----:B------:R-:W-:Y:S02]  /*3140*/  SHF.R.S32.HI R117, RZ, 0x1f, R119 ;  /* 0x0000001fff757819 */ /* 0x000fe40000011477 */
[-C--:B------:R-:W-:Y:S01]  /*3150*/  IADD3 R44, P2, PT, R119, R8.reuse, RZ ;  /* 0x00000008772c7210 */ /* 0x080fe20007f5e0ff */
[----:B------:R-:W-:Y:S01]  /*3160*/  VIADD R4, R5, 0xfffffff5 ;  /* 0xfffffff505047836 */ /* 0x000fe20000000000 */
[----:B------:R-:W-:Y:S01]  /*3170*/  ISETP.GE.U32.AND P4, PT, R41, 0x7fffffd5, PT ;  /* 0x7fffffd52900780c */ /* 0x000fe20003f86070 */
[----:B------:R1:W2:Y:S01]  /*3180*/  @P5 LDG.E.U8 R169, desc[UR18][R48.64] ;  /* 0x0000001230a95981 */ /* 0x0002a2000c1e1100 */
[----:B------:R-:W-:Y:S01]  /*3190*/  SHF.R.S32.HI R112, RZ, 0x1f, R114 ;  /* 0x0000001fff707819 */ /* 0x000fe20000011472 */
[----:B------:R-:W-:Y:S01]  /*31a0*/  IMAD.X R45, R117, 0x1, R9, P2 ;  /* 0x00000001752d7824 */ /* 0x000fe200010e0609 */
[----:B------:R-:W-:Y:S01]  /*31b0*/  IADD3 R46, P5, PT, R114, R8, RZ ;  /* 0x00000008722e7210 */ /* 0x000fe20007fbe0ff */
[----:B------:R-:W-:Y:S01]  /*31c0*/  VIADD R41, R5, 0xfffffff2 ;  /* 0xfffffff205297836 */ /* 0x000fe20000000000 */
[----:B------:R-:W-:-:S02]  /*31d0*/  ISETP.GE.U32.AND P2, PT, R4, 0x7fffffd6, PT ;  /* 0x7fffffd60400780c */ /* 0x000fc40003f46070 */
[----:B------:R1:W2:Y:S01]  /*31e0*/  @!P0 LDG.E.U8 R166, desc[UR18][R44.64] ;  /* 0x000000122ca68981 */ /* 0x0002a2000c1e1100 */
[----:B------:R-:W-:Y:S01]  /*31f0*/  IMAD.X R47, R112, 0x1, R9, P5 ;  /* 0x00000001702f7824 */ /* 0x000fe200028e0609 */
[----:B------:R-:W-:Y:S02]  /*3200*/  SHF.R.S32.HI R113, RZ, 0x1f, R115 ;  /* 0x0000001fff717819 */ /* 0x000fe40000011473 */
[-C--:B0-----:R-:W-:Y:S01]  /*3210*/  IADD3 R42, P0, PT, R115, R8.reuse, RZ ;  /* 0x00000008732a7210 */ /* 0x081fe20007f1e0ff */
[----:B------:R-:W-:Y:S01]  /*3220*/  VIADD R4, R5, 0xfffffff3 ;  /* 0xfffffff305047836 */ /* 0x000fe20000000000 */
[----:B------:R-:W-:Y:S01]  /*3230*/  ISETP.GE.U32.AND P5, PT, R41, 0x7fffffd3, PT ;  /* 0x7fffffd32900780c */ /* 0x000fe20003fa6070 */
[----:B------:R0:W2:Y:S01]  /*3240*/  @!P4 LDG.E.U8 R158, desc[UR18][R46.64] ;  /* 0x000000122e9ec981 */ /* 0x0000a2000c1e1100 */
[----:B------:R-:W-:Y:S01]  /*3250*/  SHF.R.S32.HI R108, RZ, 0x1f, R110 ;  /* 0x0000001fff6c7819 */ /* 0x000fe2000001146e */
[----:B------:R-:W-:Y:S01]  /*3260*/  IMAD.X R43, R113, 0x1, R9, P0 ;  /* 0x00000001712b7824 */ /* 0x000fe200000e0609 */
[----:B-1----:R-:W-:Y:S01]  /*3270*/  IADD3 R48, P4, PT, R110, R8, RZ ;  /* 0x000000086e307210 */ /* 0x002fe20007f9e0ff */
        /* <DEDUP_REMOVED lines=8> */
[----:B------:R1:W2:Y:S01]  /*3300*/  @!P5 LDG.E.U8 R148, desc[UR18][R48.64] ;  /* 0x000000123094d981 */ /* 0x0002a2000c1e1100 */
[----:B------:R-:W-:Y:S01]  /*3310*/  SHF.R.S32.HI R104, RZ, 0x1f, R106 ;  /* 0x0000001fff687819 */ /* 0x000fe2000001146a */
[----:B------:R-:W-:Y:S01]  /*3320*/  IMAD.X R45, R109, 0x1, R9, P2 ;  /* 0x000000016d2d7824 */ /* 0x000fe200010e0609 */
[----:B0-----:R-:W-:-:S02]  /*3330*/  IADD3 R46, P5, PT, R106, R8, RZ ;  /* 0x000000086a2e7210 */ /* 0x001fc40007fbe0ff */
[----:B------:R-:W-:Y:S02]  /*3340*/  ISETP.GE.U32.AND P2, PT, R4, 0x7fffffd2, PT ;  /* 0x7fffffd20400780c */ /* 0x000fe40003f46070 */
[--C-:B------:R-:W-:Y:S01]  /*3350*/  SHF.R.U32.HI R41, RZ, 0xd, R12.reuse ;  /* 0x0000000dff297819 */ /* 0x100fe2000001160c */
[----:B------:R0:W2:Y:S01]  /*3360*/  @!P0 LDG.E.U8 R153, desc[UR18][R44.64] ;  /* 0x000000122c998981 */ /* 0x0000a2000c1e1100 */
[----:B------:R-:W-:Y:S01]  /*3370*/  IMAD.X R47, R104, 0x1, R9, P5 ;  /* 0x00000001682f7824 */ /* 0x000fe200028e0609 */
[----:B------:R-:W-:Y:S02]  /*3380*/  SHF.R.S32.HI R105, RZ, 0x1f, R107 ;  /* 0x0000001fff697819 */ /* 0x000fe4000001146b */
[----:B-1----:R-:W-:Y:S02]  /*3390*/  IADD3 R42, P0, PT, R107, R8, RZ ;  /* 0x000000086b2a7210 */ /* 0x002fe40007f1e0ff */
[----:B------:R-:W-:Y:S01]  /*33a0*/  LOP3.LUT P5, RZ, R41, 0x1, RZ, 0xc0, !PT ;  /* 0x0000000129ff7812 */ /* 0x000fe200078ac0ff */
[----:B------:R1:W2:Y:S01]  /*33b0*/  @!P4 LDG.E.U8 R130, desc[UR18][R46.64] ;  /* 0x000000122e82c981 */ /* 0x0002a2000c1e1100 */
[----:B------:R-:W-:Y:S01]  /*33c0*/  SHF.R.U32.HI R4, RZ, 0xe, R12 ;  /* 0x0000000eff047819 */ /* 0x000fe2000001160c */
[----:B------:R-:W-:Y:S01]  /*33d0*/  IMAD.X R43, R105, 0x1, R9, P0 ;  /* 0x00000001692b7824 */ /* 0x000fe200000e0609 */
[----:B------:R-:W-:-:S02]  /*33e0*/  SHF.R.S32.HI R100, RZ, 0x1f, R102 ;  /* 0x0000001fff647819 */ /* 0x000fc40000011466 */
[-C--:B------:R-:W-:Y:S02]  /*33f0*/  IADD3 R48, P4, PT, R102, R8.reuse, RZ ;  /* 0x0000000866307210 */ /* 0x080fe40007f9e0ff */
[----:B------:R-:W-:Y:S01]  /*3400*/  LOP3.LUT P0, RZ, R4, 0x1, RZ, 0xc0, !PT ;  /* 0x0000000104ff7812 */ /* 0x000fe2000780c0ff */
[----:B------:R1:W2:Y:S01]  /*3410*/  @!P2 LDG.E.U8 R131, desc[UR18][R42.64] ;  /* 0x000000122a83a981 */ /* 0x0002a2000c1e1100 */
[--C-:B------:R-:W-:Y:S01]  /*3420*/  SHF.R.U32.HI R41, RZ, 0xb, R12.reuse ;  /* 0x0000000bff297819 */ /* 0x100fe2000001160c */
[----:B------:R-:W-:Y:S01]  /*3430*/  IMAD.X R49, R100, 0x1, R9, P4 ;  /* 0x0000000164317824 */ /* 0x000fe200020e0609 */
[----:B------:R-:W-:Y:S02]  /*3440*/  SHF.R.S32.HI R101, RZ, 0x1f, R103 ;  /* 0x0000001fff657819 */ /* 0x000fe40000011467 */
[----:B0-----:R-:W-:Y:S02]  /*3450*/  IADD3 R44, P2, PT, R103, R8, RZ ;  /* 0x00000008672c7210 */ /* 0x001fe40007f5e0ff */
[----:B------:R-:W-:Y:S01]  /*3460*/  LOP3.LUT P4, RZ, R41, 0x1, RZ, 0xc0, !PT ;  /* 0x0000000129ff7812 */ /* 0x000fe2000788c0ff */
[----:B------:R0:W2:Y:S01]  /*3470*/  @P5 LDG.E.U8 R159, desc[UR18][R48.64] ;  /* 0x00000012309f5981 */ /* 0x0000a2000c1e1100 */
[----:B------:R-:W-:Y:S01]  /*3480*/  SHF.R.U32.HI R4, RZ, 0xc, R12 ;  /* 0x0000000cff047819 */ /* 0x000fe2000001160c */
[----:B------:R-:W-:Y:S01]  /*3490*/  IMAD.X R45, R101, 0x1, R9, P2 ;  /* 0x00000001652d7824 */ /* 0x000fe200010e0609 */
[----:B------:R-:W-:-:S02]  /*34a0*/  SHF.R.S32.HI R96, RZ, 0x1f, R98 ;  /* 0x0000001fff607819 */ /* 0x000fc40000011462 */
[-C--:B-1----:R-:W-:Y:S02]  /*34b0*/  IADD3 R46, P5, PT, R98, R8.reuse, RZ ;  /* 0x00000008622e7210 */ /* 0x082fe40007fbe0ff */
[----:B------:R-:W-:Y:S01]  /*34c0*/  LOP3.LUT P2, RZ, R4, 0x1, RZ, 0xc0, !PT ;  /* 0x0000000104ff7812 */ /* 0x000fe2000784c0ff */
[----:B------:R1:W2:Y:S01]  /*34d0*/  @P0 LDG.E.U8 R168, desc[UR18][R44.64] ;  /* 0x000000122ca80981 */ /* 0x0002a2000c1e1100 */
[--C-:B------:R-:W-:Y:S01]  /*34e0*/  SHF.R.U32.HI R41, RZ, 0x9, R12.reuse ;  /* 0x00000009ff297819 */ /* 0x100fe2000001160c */
[----:B------:R-:W-:Y:S01]  /*34f0*/  IMAD.X R47, R96, 0x1, R9, P5 ;  /* 0x00000001602f7824 */ /* 0x000fe200028e0609 */
[----:B------:R-:W-:Y:S02]  /*3500*/  SHF.R.S32.HI R97, RZ, 0x1f, R99 ;  /* 0x0000001fff617819 */ /* 0x000fe40000011463 */
[----:B------:R-:W-:Y:S02]  /*3510*/  IADD3 R42, P0, PT, R99, R8, RZ ;  /* 0x00000008632a7210 */ /* 0x000fe40007f1e0ff */
[----:B------:R-:W-:Y:S01]  /*3520*/  LOP3.LUT P5, RZ, R41, 0x1, RZ, 0xc0, !PT ;  /* 0x0000000129ff7812 */ /* 0x000fe200078ac0ff */
[----:B------:R1:W2:Y:S01]  /*3530*/  @P4 LDG.E.U8 R155, desc[UR18][R46.64] ;  /* 0x000000122e9b4981 */ /* 0x0002a2000c1e1100 */
[----:B------:R-:W-:Y:S01]  /*3540*/  SHF.R.U32.HI R4, RZ, 0xa, R12 ;  /* 0x0000000aff047819 */ /* 0x000fe2000001160c */
[----:B------:R-:W-:Y:S01]  /*3550*/  IMAD.X R43, R97, 0x1, R9, P0 ;  /* 0x00000001612b7824 */ /* 0x000fe200000e0609 */
[----:B------:R-:W-:-:S02]  /*3560*/  SHF.R.S32.HI R92, RZ, 0x1f, R94 ;  /* 0x0000001fff5c7819 */ /* 0x000fc4000001145e */
[-C--:B0-----:R-:W-:Y:S02]  /*3570*/  IADD3 R48, P4, PT, R94, R8.reuse, RZ ;  /* 0x000000085e307210 */ /* 0x081fe40007f9e0ff */
[----:B------:R-:W-:Y:S01]  /*3580*/  LOP3.LUT P0, RZ, R4, 0x1, RZ, 0xc0, !PT ;  /* 0x0000000104ff7812 */ /* 0x000fe2000780c0ff */
[----:B------:R0:W2:Y:S01]  /*3590*/  @P2 LDG.E.U8 R160, desc[UR18][R42.64] ;  /* 0x000000122aa02981 */ /* 0x0000a2000c1e1100 */
[----:B------:R-:W-:Y:S01]  /*35a0*/  SHF.R.S32.HI R93, RZ, 0x1f, R95 ;  /* 0x0000001fff5d7819 */ /* 0x000fe2000001145f */
[--C-:B------:R-:W-:Y:S01]  /*35b0*/  IMAD.X R49, R92, 0x1, R9.reuse, P4 ;  /* 0x000000015c317824 */ /* 0x100fe200020e0609 */
[----:B-1----:R-:W-:Y:S02]  /*35c0*/  IADD3 R44, P2, PT, R95, R8, RZ ;  /* 0x000000085f2c7210 */ /* 0x002fe40007f5e0ff */
[--C-:B------:R-:W-:Y:S02]  /*35d0*/  SHF.R.U32.HI R41, RZ, 0x6, R12.reuse ;  /* 0x00000006ff297819 */ /* 0x100fe4000001160c */
[----:B------:R-:W2:Y:S01]  /*35e0*/  @P5 LDG.E.U8 R149, desc[UR18][R48.64] ;  /* 0x0000001230955981 */ /* 0x000ea2000c1e1100 */
[----:B------:R-:W-:Y:S01]  /*35f0*/  SHF.R.U32.HI R4, RZ, 0x8, R12 ;  /* 0x00000008ff047819 */ /* 0x000fe2000001160c */
[----:B------:R-:W-:Y:S01]  /*3600*/  IMAD.X R45, R93, 0x1, R9, P2 ;  /* 0x000000015d2d7824 */ /* 0x000fe200010e0609 */
[----:B------:R-:W-:-:S02]  /*3610*/  SHF.R.S32.HI R87, RZ, 0x1f, R91 ;  /* 0x0000001fff577819 */ /* 0x000fc4000001145b */
[-C--:B------:R-:W-:Y:S02]  /*3620*/  IADD3 R46, P5, PT, R91, R8.reuse, RZ ;  /* 0x000000085b2e7210 */ /* 0x080fe40007fbe0ff */
[----:B------:R-:W-:Y:S01]  /*3630*/  LOP3.LUT P4, RZ, R41, 0x1, RZ, 0xc0, !PT ;  /* 0x0000000129ff7812 */ /* 0x000fe2000788c0ff */
[----:B------:R-:W2:Y:S01]  /*3640*/  @P0 LDG.E.U8 R152, desc[UR18][R44.64] ;  /* 0x000000122c980981 */ /* 0x000ea2000c1e1100 */
[----:B------:R-:W-:Y:S01]  /*3650*/  LOP3.LUT P2, RZ, R4, 0x1, RZ, 0xc0, !PT ;  /* 0x0000000104ff7812 */ /* 0x000fe2000784c0ff */
[----:B------:R-:W-:Y:S01]  /*3660*/  IMAD.X R47, R87, 0x1, R9, P5 ;  /* 0x00000001572f7824 */ /* 0x000fe200028e0609 */
[----:B------:R-:W-:Y:S02]  /*3670*/  ISETP.GT.AND P0, PT, R90, 0x1f, PT ;  /* 0x0000001f5a00780c */ /* 0x000fe40003f04270 */
[----:B------:R-:W-:Y:S02]  /*3680*/  SHF.R.S32.HI R86, RZ, 0x1f, R89 ;  /* 0x0000001fff567819 */ /* 0x000fe40000011459 */
[----:B------:R-:W-:-:S02]  /*3690*/  IADD3 R4, P5, PT, R89, R8, RZ ;  /* 0x0000000859047210 */ /* 0x000fc40007fbe0ff */
[----:B------:R-:W-:Y:S02]  /*36a0*/  SHF.R.U32.HI R41, RZ, 0x5, R12 ;  /* 0x00000005ff297819 */ /* 0x000fe4000001160c */
[----:B------:R-:W-:Y:S01]  /*36b0*/  ISETP.LT.AND P0, PT, R88, R5, P0 ;  /* 0x000000055800720c */ /* 0x000fe20000701270 */
[----:B------:R-:W-:Y:S01]  /*36c0*/  IMAD.X R5, R86, 0x1, R9, P5 ;  /* 0x0000000156057824 */ /* 0x000fe200028e0609 */
[----:B------:R-:W-:Y:S02]  /*36d0*/  PRMT R154, RZ, 0x7610, R154 ;  /* 0x00007610ff9a7816 */ /* 0x000fe4000000009a */
[----:B------:R-:W-:Y:S02]  /*36e0*/  LOP3.LUT P5, RZ, R41, 0x1, RZ, 0xc0, !PT ;  /* 0x0000000129ff7812 */ /* 0x000fe400078ac0ff */
[----:B------:R-:W-:Y:S01]  /*36f0*/  SHF.R.U32.HI R41, RZ, 0x4, R12 ;  /* 0x00000004ff297819 */ /* 0x000fe2000001160c */
[----:B------:R1:W2:Y:S01]  /*3700*/  @P4 LDG.E.U8 R172, desc[UR18][R4.64] ;  /* 0x0000001204ac4981 */ /* 0x0002a2000c1e1100 */
[----:B------:R-:W-:-:S02]  /*3710*/  SHF.R.S32.HI R84, RZ, 0x1f, R85 ;  /* 0x0000001fff547819 */ /* 0x000fc40000011455 */
[-C--:B0-----:R-:W-:Y:S01]  /*3720*/  IADD3 R42, P4, PT, R85, R8.reuse, RZ ;  /* 0x00000008552a7210 */ /* 0x081fe20007f9e0ff */
[----:B------:R0:W2:Y:S01]  /*3730*/  @P2 LDG.E.U8 R154, desc[UR18][R46.64] ;  /* 0x000000122e9a2981 */ /* 0x0000a2000c1e1100 */
[----:B------:R-:W-:Y:S02]  /*3740*/  LOP3.LUT P2, RZ, R41, 0x1, RZ, 0xc0, !PT ;  /* 0x0000000129ff7812 */ /* 0x000fe4000784c0ff */
[----:B------:R-:W-:Y:S01]  /*3750*/  SHF.R.U32.HI R41, RZ, 0x3, R12 ;  /* 0x00000003ff297819 */ /* 0x000fe2000001160c */
[----:B------:R-:W-:Y:S01]  /*3760*/  IMAD.X R43, R84, 0x1, R9, P4 ;  /* 0x00000001542b7824 */ /* 0x000fe200020e0609 */
[----:B------:R-:W-:Y:S01]  /*3770*/  PRMT R161, RZ, 0x7610, R161 ;  /* 0x00007610ffa17816 */ /* 0x000fe200000000a1 */
[----:B------:R-:W-:Y:S01]  /*3780*/  IMAD R83, R124, 0x1b, RZ ;  /* 0x0000001b7c537824 */ /* 0x000fe200078e02ff */
[----:B------:R-:W-:Y:S01]  /*3790*/  LOP3.LUT P4, RZ, R41, 0x1, RZ, 0xc0, !PT ;  /* 0x0000000129ff7812 */ /* 0x000fe2000788c0ff */
[----:B------:R-:W-:Y:S02]  /*37a0*/  IMAD R41, R88, R125, RZ ;  /* 0x0000007d58297224 */ /* 0x000fe400078e02ff */
[----:B------:R-:W-:Y:S01]  /*37b0*/  IMAD R81, R124, 0x1c, RZ ;  /* 0x0000001c7c517824 */ /* 0x000fe200078e02ff */
[----:B------:R0:W2:Y:S01]  /*37c0*/  @P5 LDG.E.U8 R161, desc[UR18][R42.64] ;  /* 0x000000122aa15981 */ /* 0x0000a2000c1e1100 */
[----:B------:R-:W-:Y:S01]  /*37d0*/  SHF.R.S32.HI R82, RZ, 0x1f, R83 ;  /* 0x0000001fff527819 */ /* 0x000fe20000011453 */
[----:B------:R-:W-:Y:S01]  /*37e0*/  IMAD R33, R33, UR4, RZ ;  /* 0x0000000421217c24 */ /* 0x000fe2000f8e02ff */
[----:B-1----:R-:W-:-:S02]  /*37f0*/  IADD3 R4, P6, PT, R83, R8, RZ ;  /* 0x0000000853047210 */ /* 0x002fc40007fde0ff */
[----:B------:R-:W-:Y:S01]  /*3800*/  IADD3 R171, P5, PT, R41, UR22, RZ ;  /* 0x0000001629ab7c10 */ /* 0x000fe2000ffbe0ff */
[----:B------:R-:W-:Y:S01]  /*3810*/  IMAD R37, R37, UR4, RZ ;  /* 0x0000000425257c24 */ /* 0x000fe2000f8e02ff */
[----:B------:R-:W-:Y:S01]  /*3820*/  SHF.R.S32.HI R80, RZ, 0x1f, R81 ;  /* 0x0000001fff507819 */ /* 0x000fe20000011451 */
[--C-:B------:R-:W-:Y:S01]  /*3830*/  IMAD.X R5, R82, 0x1, R9.reuse, P6 ;  /* 0x0000000152057824 */ /* 0x100fe200030e0609 */
[----:B------:R-:W-:Y:S01]  /*3840*/  LEA.HI.X.SX32 R173, R41, UR23, 0x1, P5 ;  /* 0x0000001729ad7c11 */ /* 0x000fe2000a8f0eff */
[----:B------:R-:W-:Y:S01]  /*3850*/  IMAD R30, R30, UR4, RZ ;  /* 0x000000041e1e7c24 */ /* 0x000fe2000f8e02ff */
[----:B------:R-:W-:Y:S02]  /*3860*/  IADD3 R126, P5, PT, R81, R8, RZ ;  /* 0x00000008517e7210 */ /* 0x000fe40007fbe0ff */
[C---:B------:R-:W-:Y:S01]  /*3870*/  IADD3 R78, P6, PT, R33.reuse, R171, RZ ;  /* 0x000000ab214e7210 */ /* 0x040fe20007fde0ff */
[----:B------:R-:W-:Y:S02]  /*3880*/  IMAD R34, R34, UR4, RZ ;  /* 0x0000000422227c24 */ /* 0x000fe4000f8e02ff */
[----:B------:R-:W-:Y:S01]  /*3890*/  IMAD.X R127, R80, 0x1, R9, P5 ;  /* 0x00000001507f7824 */ /* 0x000fe200028e0609 */
[----:B------:R-:W-:Y:S01]  /*38a0*/  LEA.HI.X.SX32 R79, R33, R173, 0x1, P6 ;  /* 0x000000ad214f7211 */ /* 0x000fe200030f0eff */
[----:B------:R-:W-:Y:S01]  /*38b0*/  IMAD R31, R31, UR4, RZ ;  /* 0x000000041f1f7c24 */ /* 0x000fe2000f8e02ff */
[----:B------:R-:W-:-:S02]  /*38c0*/  IADD3 R76, P5, PT, R37, R171, RZ ;  /* 0x000000ab254c7210 */ /* 0x000fc40007fbe0ff */
[----:B------:R-:W-:Y:S01]  /*38d0*/  IADD3 R74, P6, PT, R30, R171, RZ ;  /* 0x000000ab1e4a7210 */ /* 0x000fe20007fde0ff */
[----:B------:R-:W-:Y:S01]  /*38e0*/  IMAD R28, R28, UR4, RZ ;  /* 0x000000041c1c7c24 */ /* 0x000fe2000f8e02ff */
[-C--:B------:R-:W-:Y:S01]  /*38f0*/  LEA.HI.X.SX32 R77, R37, R173.reuse, 0x1, P5 ;  /* 0x000000ad254d7211 */ /* 0x080fe200028f0eff */
[----:B------:R-:W-:Y:S01]  /*3900*/  IMAD R32, R32, UR4, RZ ;  /* 0x0000000420207c24 */ /* 0x000fe2000f8e02ff */
[----:B------:R-:W-:Y:S02]  /*3910*/  LEA.HI.X.SX32 R75, R30, R173, 0x1, P6 ;  /* 0x000000ad1e4b7211 */ /* 0x000fe400030f0eff */
[CC--:B------:R-:W-:Y:S02]  /*3920*/  IADD3 R72, P5, PT, R34.reuse, R171.reuse, RZ ;  /* 0x000000ab22487210 */ /* 0x0c0fe40007fbe0ff */
[----:B------:R-:W-:Y:S01]  /*3930*/  IADD3 R70, P6, PT, R31, R171, RZ ;  /* 0x000000ab1f467210 */ /* 0x000fe20007fde0ff */
[----:B------:R-:W-:Y:S01]  /*3940*/  IMAD R29, R29, UR4, RZ ;  /* 0x000000041d1d7c24 */ /* 0x000fe2000f8e02ff */
[-C--:B------:R-:W-:Y:S01]  /*3950*/  LEA.HI.X.SX32 R73, R34, R173.reuse, 0x1, P5 ;  /* 0x000000ad22497211 */ /* 0x080fe200028f0eff */
[----:B------:R-:W-:Y:S01]  /*3960*/  IMAD R40, R40, UR4, RZ ;  /* 0x0000000428287c24 */ /* 0x000fe2000f8e02ff */
[----:B------:R-:W-:-:S02]  /*3970*/  LEA.HI.X.SX32 R71, R31, R173, 0x1, P6 ;  /* 0x000000ad1f477211 */ /* 0x000fc400030f0eff */
[-C--:B------:R-:W-:Y:S02]  /*3980*/  IADD3 R68, P5, PT, R28, R171.reuse, RZ ;  /* 0x000000ab1c447210 */ /* 0x080fe40007fbe0ff */
        /* <DEDUP_REMOVED lines=17> */
[-C--:B------:R-:W-:Y:S02]  /*3aa0*/  IADD3 R56, P5, PT, R27, R171.reuse, RZ ;  /* 0x000000ab1b387210 */ /* 0x080fe40007fbe0ff */
[----:B------:R-:W-:Y:S01]  /*3ab0*/  IADD3 R54, P6, PT, R36, R171, RZ ;  /* 0x000000ab24367210 */ /* 0x000fe20007fde0ff */
[----:B------:R-:W-:Y:S01]  /*3ac0*/  IMAD R25, R25, UR4, RZ ;  /* 0x0000000419197c24 */ /* 0x000fe2000f8e02ff */
[-C--:B------:R-:W-:Y:S01]  /*3ad0*/  LEA.HI.X.SX32 R57, R27, R173.reuse, 0x1, P5 ;  /* 0x000000ad1b397211 */ /* 0x080fe200028f0eff */
[----:B------:R-:W-:Y:S01]  /*3ae0*/  IMAD R18, R18, UR4, RZ ;  /* 0x0000000412127c24 */ /* 0x000fe2000f8e02ff */
[----:B------:R-:W-:-:S02]  /*3af0*/  LEA.HI.X.SX32 R55, R36, R173, 0x1, P6 ;  /* 0x000000ad24377211 */ /* 0x000fc400030f0eff */
[-C--:B------:R-:W-:Y:S02]  /*3b00*/  IADD3 R52, P5, PT, R26, R171.reuse, RZ ;  /* 0x000000ab1a347210 */ /* 0x080fe40007fbe0ff */
[----:B------:R-:W-:Y:S02]  /*3b10*/  IADD3 R50, P6, PT, R38, R171, RZ ;  /* 0x000000ab26327210 */ /* 0x000fe40007fde0ff */
[----:B------:R-:W-:Y:S01]  /*3b20*/  PRMT R164, RZ, 0x7610, R164 ;  /* 0x00007610ffa47816 */ /* 0x000fe200000000a4 */
[----:B------:R-:W-:Y:S01]  /*3b30*/  IMAD R23, R23, UR4, RZ ;  /* 0x0000000417177c24 */ /* 0x000fe2000f8e02ff */
[-C--:B------:R-:W-:Y:S01]  /*3b40*/  LEA.HI.X.SX32 R53, R26, R173.reuse, 0x1, P5 ;  /* 0x000000ad1a357211 */ /* 0x080fe200028f0eff */
[----:B------:R-:W-:Y:S01]  /*3b50*/  IMAD R24, R24, UR4, RZ ;  /* 0x0000000418187c24 */ /* 0x000fe2000f8e02ff */
[----:B------:R-:W-:Y:S02]  /*3b60*/  LEA.HI.X.SX32 R51, R38, R173, 0x1, P6 ;  /* 0x000000ad26337211 */ /* 0x000fe400030f0eff */
[----:B------:R-:W-:Y:S01]  /*3b70*/  SHF.R.U32.HI R44, RZ, 0x2, R12 ;  /* 0x00000002ff2c7819 */ /* 0x000fe2000001160c */
[----:B------:R1:W4:Y:S01]  /*3b80*/  @P2 LDG.E.U8 R164, desc[UR18][R4.64] ;  /* 0x0000001204a42981 */ /* 0x000322000c1e1100 */
[----:B------:R-:W-:-:S02]  /*3b90*/  IADD3 R48, P5, PT, R18, R171, RZ ;  /* 0x000000ab12307210 */ /* 0x000fc40007fbe0ff */
[----:B0-----:R-:W-:Y:S01]  /*3ba0*/  IADD3 R46, P6, PT, R25, R171, RZ ;  /* 0x000000ab192e7210 */ /* 0x001fe20007fde0ff */
[----:B------:R-:W-:Y:S01]  /*3bb0*/  IMAD R22, R22, UR4, RZ ;  /* 0x0000000416167c24 */ /* 0x000fe2000f8e02ff */
[----:B------:R-:W-:Y:S01]  /*3bc0*/  LOP3.LUT P2, RZ, R44, 0x1, RZ, 0xc0, !PT ;  /* 0x000000012cff7812 */ /* 0x000fe2000784c0ff */
[----:B------:R-:W-:Y:S01]  /*3bd0*/  IMAD R21, R21, UR4, RZ ;  /* 0x0000000415157c24 */ /* 0x000fe2000f8e02ff */
[-C--:B------:R-:W-:Y:S02]  /*3be0*/  LEA.HI.X.SX32 R49, R18, R173.reuse, 0x1, P5 ;  /* 0x000000ad12317211 */ /* 0x080fe400028f0eff */
[----:B------:R-:W-:Y:S02]  /*3bf0*/  LEA.HI.X.SX32 R47, R25, R173, 0x1, P6 ;  /* 0x000000ad192f7211 */ /* 0x000fe400030f0eff */
[CC--:B------:R-:W-:Y:S02]  /*3c00*/  IADD3 R44, P5, PT, R23.reuse, R171.reuse, RZ ;  /* 0x000000ab172c7210 */ /* 0x0c0fe40007fbe0ff */
[----:B------:R-:W-:Y:S01]  /*3c10*/  IADD3 R42, P6, PT, R24, R171, RZ ;  /* 0x000000ab182a7210 */ /* 0x000fe20007fde0ff */
[----:B------:R-:W-:Y:S01]  /*3c20*/  IMAD R20, R20, UR4, RZ ;  /* 0x0000000414147c24 */ /* 0x000fe2000f8e02ff */
[-C--:B------:R-:W-:Y:S01]  /*3c30*/  LEA.HI.X.SX32 R45, R23, R173.reuse, 0x1, P5 ;  /* 0x000000ad172d7211 */ /* 0x080fe200028f0eff */
[----:B------:R-:W-:Y:S01]  /*3c40*/  IMAD R19, R19, UR4, RZ ;  /* 0x0000000413137c24 */ /* 0x000fe2000f8e02ff */
[----:B------:R-:W-:-:S02]  /*3c50*/  LEA.HI.X.SX32 R43, R24, R173, 0x1, P6 ;  /* 0x000000ad182b7211 */ /* 0x000fc400030f0eff */
[CC--:B------:R-:W-:Y:S02]  /*3c60*/  IADD3 R40, P5, PT, R22.reuse, R171.reuse, RZ ;  /* 0x000000ab16287210 */ /* 0x0c0fe40007fbe0ff */
        /* <DEDUP_REMOVED lines=18> */
[C---:B------:R-:W-:Y:S01]  /*3d90*/  IADD3 R26, P6, PT, R15.reuse, R171, RZ ;  /* 0x000000ab0f1a7210 */ /* 0x040fe20007fde0ff */
        /* <DEDUP_REMOVED lines=9> */
[----:B------:R-:W-:Y:S01]  /*3e30*/  IMAD R15, R124, 0x1d, RZ ;  /* 0x0000001d7c0f7824 */ /* 0x000fe200078e02ff */
[----:B------:R-:W-:Y:S02]  /*3e40*/  LEA.HI.X.SX32 R23, R11, R173, 0x1, P6 ;  /* 0x000000ad0b177211 */ /* 0x000fe400030f0eff */
[-C--:B------:R-:W-:Y:S01]  /*3e50*/  IADD3 R20, P5, PT, R10, R171.reuse, RZ ;  /* 0x000000ab0a147210 */ /* 0x080fe20007fbe0ff */
[----:B------:R0:W4:Y:S01]  /*3e60*/  @P4 LDG.E.U8 R201, desc[UR18][R126.64] ;  /* 0x000000127ec94981 */ /* 0x000122000c1e1100 */
[----:B------:R-:W-:-:S02]  /*3e70*/  IADD3 R18, P6, PT, R6, R171, RZ ;  /* 0x000000ab06127210 */ /* 0x000fc40007fde0ff */
[-C--:B------:R-:W-:Y:S02]  /*3e80*/  LEA.HI.X.SX32 R21, R10, R173.reuse, 0x1, P5 ;  /* 0x000000ad0a157211 */ /* 0x080fe400028f0eff */
[----:B------:R-:W-:Y:S01]  /*3e90*/  LEA.HI.X.SX32 R19, R6, R173, 0x1, P6 ;  /* 0x000000ad06137211 */ /* 0x000fe200030f0eff */
[----:B------:R-:W-:Y:S01]  /*3ea0*/  IMAD R14, R124, 0x1e, RZ ;  /* 0x0000001e7c0e7824 */ /* 0x000fe200078e02ff */
[----:B------:R-:W-:Y:S02]  /*3eb0*/  IADD3 R16, P5, PT, R7, R171, RZ ;  /* 0x000000ab07107210 */ /* 0x000fe40007fbe0ff */
[----:B------:R-:W-:Y:S02]  /*3ec0*/  SHF.R.S32.HI R13, RZ, 0x1f, R15 ;  /* 0x0000001fff0d7819 */ /* 0x000fe4000001140f */
[----:B------:R-:W-:Y:S02]  /*3ed0*/  IADD3 R6, P4, PT, R15, R8, RZ ;  /* 0x000000080f067210 */ /* 0x000fe40007f9e0ff */
[----:B------:R-:W-:-:S02]  /*3ee0*/  SHF.R.U32.HI R12, RZ, 0x1, R12 ;  /* 0x00000001ff0c7819 */ /* 0x000fc4000001160c */
[----:B------:R-:W-:Y:S01]  /*3ef0*/  LEA.HI.X.SX32 R17, R7, R173, 0x1, P5 ;  /* 0x000000ad07117211 */ /* 0x000fe200028f0eff */
[----:B------:R-:W-:Y:S01]  /*3f00*/  IMAD.X R7, R13, 0x1, R9, P4 ;  /* 0x000000010d077824 */ /* 0x000fe200020e0609 */
[----:B------:R-:W-:Y:S01]  /*3f10*/  LOP3.LUT P6, RZ, R12, 0x1, RZ, 0xc0, !PT ;  /* 0x000000010cff7812 */ /* 0x000fe200078cc0ff */
[----:B------:R-:W-:Y:S01]  /*3f20*/  IMAD R12, R124, 0x1f, RZ ;  /* 0x0000001f7c0c7824 */ /* 0x000fe200078e02ff */
[----:B------:R-:W-:Y:S02]  /*3f30*/  SHF.R.S32.HI R11, RZ, 0x1f, R14 ;  /* 0x0000001fff0b7819 */ /* 0x000fe4000001140e */
[----:B-1----:R-:W-:Y:S02]  /*3f40*/  IADD3 R4, P4, PT, R14, R8, RZ ;  /* 0x000000080e047210 */ /* 0x002fe40007f9e0ff */
[----:B------:R-:W-:-:S03]  /*3f50*/  SHF.R.S32.HI R10, RZ, 0x1f, R12 ;  /* 0x0000001fff0a7819 */ /* 0x000fc6000001140c */
[----:B------:R-:W-:Y:S01]  /*3f60*/  IMAD.X R5, R11, 0x1, R9, P4 ;  /* 0x000000010b057824 */ /* 0x000fe200020e0609 */
[----:B------:R-:W-:Y:S02]  /*3f70*/  IADD3 R8, P4, PT, R12, R8, RZ ;  /* 0x000000080c087210 */ /* 0x000fe40007f9e0ff */
[----:B0-----:R-:W-:Y:S02]  /*3f80*/  PRMT R126, RZ, 0x7610, R126 ;  /* 0x00007610ff7e7816 */ /* 0x001fe4000000007e */
[----:B------:R-:W-:Y:S01]  /*3f90*/  PRMT R127, RZ, 0x7610, R127 ;  /* 0x00007610ff7f7816 */ /* 0x000fe2000000007f */
[----:B------:R-:W-:Y:S01]  /*3fa0*/  IMAD.X R9, R10, 0x1, R9, P4 ;  /* 0x000000010a097824 */ /* 0x000fe200020e0609 */
[----:B------:R-:W-:Y:S02]  /*3fb0*/  PRMT R174, RZ, 0x7610, R174 ;  /* 0x00007610ffae7816 */ /* 0x000fe400000000ae */
[----:B------:R-:W-:Y:S01]  /*3fc0*/  PRMT R171, RZ, 0x7610, R171 ;  /* 0x00007610ffab7816 */ /* 0x000fe200000000ab */
[----:B------:R-:W4:Y:S01]  /*3fd0*/  @P2 LDG.E.U8 R126, desc[UR18][R6.64] ;  /* 0x00000012067e2981 */ /* 0x000f22000c1e1100 */
[----:B------:R-:W-:-:S02]  /*3fe0*/  PRMT R173, RZ, 0x7610, R173 ;  /* 0x00007610ffad7816 */ /* 0x000fc400000000ad */
[----:B------:R-:W-:Y:S01]  /*3ff0*/  PRMT R175, RZ, 0x7610, R175 ;  /* 0x00007610ffaf7816 */ /* 0x000fe200000000af */
[----:B------:R-:W4:Y:S01]  /*4000*/  @P6 LDG.E.U8 R127, desc[UR18][R4.64] ;  /* 0x00000012047f6981 */ /* 0x000f22000c1e1100 */
[----:B------:R-:W-:Y:S02]  /*4010*/  PRMT R177, RZ, 0x7610, R177 ;  /* 0x00007610ffb17816 */ /* 0x000fe400000000b1 */
[----:B------:R-:W-:Y:S01]  /*4020*/  PRMT R179, RZ, 0x7610, R179 ;  /* 0x00007610ffb37816 */ /* 0x000fe200000000b3 */
[----:B------:R0:W4:Y:S01]  /*4030*/  @!P1 LDG.E.U8 R174, desc[UR18][R8.64] ;  /* 0x0000001208ae9981 */ /* 0x000122000c1e1100 */
        /* <DEDUP_REMOVED lines=8> */
[----:B------:R-:W4:Y:S01]  /*40c0*/  @P0 LDG.E.U8 R175, desc[UR18][R70.64] ;  /* 0x0000001246af0981 */ /* 0x000f22000c1e1100 */
        /* <DEDUP_REMOVED lines=30> */
[----:B------:R-:W-:-:S03]  /*42b0*/  PRMT R206, RZ, 0x7610, R206 ;  /* 0x00007610ffce7816 */ /* 0x000fc600000000ce */
[----:B------:R-:W4:Y:S04]  /*42c0*/  @P0 LDG.E.U8 R197, desc[UR18][R26.64] ;  /* 0x000000121ac50981 */ /* 0x000f28000c1e1100 */
        /* <DEDUP_REMOVED lines=17> */
[----:B------:R-:W4:Y:S01]  /*43e0*/  @P0 LDG.E.U8 R206, desc[UR18][R16.64] ;  /* 0x0000001210ce0981 */ /* 0x000f22000c1e1100 */
[----:B------:R-:W-:-:S04]  /*43f0*/  @!UP1 UIADD3 UR4, UPT, UPT, -UR7, 0x100000, URZ ;  /* 0x0010000007049890 */ /* 0x000fc8000fffe1ff */
[----:B------:R-:W-:Y:S02]  /*4400*/  @!UP1 USHF.L.U32 UR5, UR4, 0xb, URZ ;  /* 0x0000000b04059899 */ /* 0x000fe400080006ff */
[----:B------:R-:W-:Y:S01]  /*4410*/  @!UP1 USHF.L.U32 UR4, UR4, 0x1, URZ ;  /* 0x0000000104049899 */ /* 0x000fe200080006ff */
[----:B------:R-:W-:Y:S01]  /*4420*/  VOTEU.ALL UP1, P3 ;  /* 0x0000000000ff7886 */ /* 0x000fe20001820000 */
[C---:B0-----:R-:W-:Y:S02]  /*4430*/  LOP3.LUT R9, R146.reuse, 0x10, RZ, 0x3c, !PT ;  /* 0x0000001092097812 */ /* 0x041fe400078e3cff */
[C---:B------:R-:W-:Y:S02]  /*4440*/  LOP3.LUT R8, R146.reuse, 0x20, RZ, 0x3c, !PT ;  /* 0x0000002092087812 */ /* 0x040fe400078e3cff */
[C---:B------:R-:W-:Y:S02]  /*4450*/  LOP3.LUT R7, R146.reuse, 0x30, RZ, 0x3c, !PT ;  /* 0x0000003092077812 */ /* 0x040fe400078e3cff */
[----:B------:R-:W-:-:S02]  /*4460*/  LOP3.LUT R6, R146, 0x40, RZ, 0x3c, !PT ;  /* 0x0000004092067812 */ /* 0x000fc400078e3cff */
[C---:B------:R-:W-:Y:S02]  /*4470*/  LOP3.LUT R5, R146.reuse, 0x50, RZ, 0x3c, !PT ;  /* 0x0000005092057812 */ /* 0x040fe400078e3cff */
[----:B------:R0:W1:Y:S01]  /*4480*/  @!UP1 SYNCS.EXCH.64 URZ, [UR16+0x4008], UR4 ;  /* 0x0040080410ff95b2 */ /* 0x0000620008000100 */
[----:B--2---:R-:W-:Y:S01]  /*4490*/  STS.U8 [R146+UR16], R163 ;  /* 0x000000a392007988 */ /* 0x004fe20008000010 */
[----:B------:R-:W-:-:S03]  /*44a0*/  LOP3.LUT R4, R146, 0x60, RZ, 0x3c, !PT ;  /* 0x0000006092047812 */ /* 0x000fc600078e3cff */
[----:B------:R-:W-:Y:S04]  /*44b0*/  STS.U8 [R146+UR16+0x400], R165 ;  /* 0x000400a592007988 */ /* 0x000fe80008000010 */
[----:B------:R-:W-:Y:S04]  /*44c0*/  STS.U8 [R146+UR16+0x800], R167 ;  /* 0x000800a792007988 */ /* 0x000fe80008000010 */
[----:B------:R-:W-:Y:S04]  /*44d0*/  STS.U8 [R146+UR16+0xc00], R169 ;  /* 0x000c00a992007988 */ /* 0x000fe80008000010 */
[----:B---3--:R-:W-:Y:S04]  /*44e0*/  STS.U8 [R9+UR16+0x80], R170 ;  /* 0x000080aa09007988 */ /* 0x008fe80008000010 */
[----:B------:R-:W-:Y:S04]  /*44f0*/  STS.U8 [R9+UR16+0x480], R166 ;  /* 0x000480a609007988 */ /* 0x000fe80008000010 */
[----:B------:R-:W-:Y:S04]  /*4500*/  STS.U8 [R9+UR16+0x880], R168 ;  /* 0x000880a809007988 */ /* 0x000fe80008000010 */
[----:B------:R-:W-:Y:S04]  /*4510*/  STS.U8 [R9+UR16+0xc80], R172 ;  /* 0x000c80ac09007988 */ /* 0x000fe80008000010 */
[----:B-----5:R2:W-:Y:S04]  /*4520*/  STS.U8 [R8+UR16+0x100], R3 ;  /* 0x0001000308007988 */ /* 0x0205e80008000010 */
[----:B------:R0:W-:Y:S04]  /*4530*/  STS.U8 [R8+UR16+0x500], R157 ;  /* 0x0005009d08007988 */ /* 0x0001e80008000010 */
[----:B------:R0:W-:Y:S01]  /*4540*/  STS.U8 [R8+UR16+0x900], R159 ;  /* 0x0009009f08007988 */ /* 0x0001e20008000010 */
[----:B--2---:R-:W-:-:S03]  /*4550*/  LOP3.LUT R3, R146, 0x70, RZ, 0x3c, !PT ;  /* 0x0000007092037812 */ /* 0x004fc600078e3cff */
[----:B------:R0:W-:Y:S04]  /*4560*/  STS.U8 [R8+UR16+0xd00], R161 ;  /* 0x000d00a108007988 */ /* 0x0001e80008000010 */
[----:B----4-:R0:W-:Y:S04]  /*4570*/  STS.U8 [R7+UR16+0x180], R162 ;  /* 0x000180a207007988 */ /* 0x0101e80008000010 */
[----:B------:R0:W-:Y:S04]  /*4580*/  STS.U8 [R7+UR16+0x580], R158 ;  /* 0x0005809e07007988 */ /* 0x0001e80008000010 */
[----:B------:R0:W-:Y:S04]  /*4590*/  STS.U8 [R7+UR16+0x980], R160 ;  /* 0x000980a007007988 */ /* 0x0001e80008000010 */
[----:B------:R0:W-:Y:S04]  /*45a0*/  STS.U8 [R7+UR16+0xd80], R164 ;  /* 0x000d80a407007988 */ /* 0x0001e80008000010 */
[----:B------:R0:W-:Y:S04]  /*45b0*/  STS.U8 [R6+UR16+0x200], R151 ;  /* 0x0002009706007988 */ /* 0x0001e80008000010 */
[----:B------:R0:W-:Y:S04]  /*45c0*/  STS.U8 [R6+UR16+0x600], R153 ;  /* 0x0006009906007988 */ /* 0x0001e80008000010 */
[----:B------:R0:W-:Y:S01]  /*45d0*/  STS.U8 [R6+UR16+0xa00], R155 ;  /* 0x000a009b06007988 */ /* 0x0001e20008000010 */
[----:B------:R-:W-:-:S04]  /*45e0*/  ISETP.NE.U32.AND P0, PT, RZ, UR8, PT ;  /* 0x00000008ff007c0c */ /* 0x000fc8000bf05070 */
[C---:B------:R-:W-:Y:S02]  /*45f0*/  ISETP.LT.OR P1, PT, R90.reuse, 0x20, P0 ;  /* 0x000000205a00780c */ /* 0x040fe40000721670 */
[----:B------:R-:W-:Y:S01]  /*4600*/  ISETP.GE.AND P2, PT, R90, 0x40, PT ;  /* 0x000000405a00780c */ /* 0x000fe20003f46270 */
[----:B------:R0:W-:Y:S04]  /*4610*/  STS.U8 [R6+UR16+0xe00], R201 ;  /* 0x000e00c906007988 */ /* 0x0001e80008000010 */
        /* <DEDUP_REMOVED lines=43> */
[----:B------:R0:W-:Y:S01]  /*48d0*/  STS.U8 [R9+UR16+0x1f80], R206 ;  /* 0x001f80ce09007988 */ /* 0x0001e20008000010 */
[----:B-1----:R1:W-:Y:S06]  /*48e0*/  MEMBAR.ALL.CTA ;  /* 0x0000000000007992 */ /* 0x0023ec0000008000 */
[----:B-1----:R-:W1:Y:S02]  /*48f0*/  FENCE.VIEW.ASYNC.S ;  /* 0x00000000000073c6 */ /* 0x002e640000000000 */
[----:B-1----:R-:W-:Y:S06]  /*4900*/  BAR.SYNC.DEFER_BLOCKING 0x0 ;  /* 0x0000000000007b1d */ /* 0x002fec0000010000 */
[----:B------:R-:W-:Y:S05]  /*4910*/  @P1 BRA `(.L_x_6) ;  /* 0x00000000003c1947 */ /* 0x000fea0003800000 */
[----:B0-----:R-:W-:Y:S02]  /*4920*/  UIADD3 UR4, UPT, UPT, UR16, 0x1000, URZ ;  /* 0x0000100010047890 */ /* 0x001fe4000fffe0ff */
[----:B------:R-:W-:Y:S02]  /*4930*/  USHF.R.U32.HI UR6, URZ, 0x4, UR16 ;  /* 0x00000004ff067899 */ /* 0x000fe40008011610 */
[----:B------:R-:W-:Y:S02]  /*4940*/  USHF.R.U32.HI UR4, URZ, 0x4, UR4 ;  /* 0x00000004ff047899 */ /* 0x000fe40008011604 */
[----:B------:R-:W-:Y:S02]  /*4950*/  USGXT.U32 UR6, UR6, 0xe ;  /* 0x0000000e0606789a */ /* 0x000fe40008000000 */
[----:B------:R-:W-:Y:S01]  /*4960*/  USGXT.U32 UR8, UR4, 0xe ;  /* 0x0000000e0408789a */ /* 0x000fe20008000000 */
[----:B------:R-:W-:Y:S02]  /*4970*/  UMOV UR5, URZ ;  /* 0x000000ff00057c82 */ /* 0x000fe40008000000 */
[----:B------:R-:W-:Y:S01]  /*4980*/  UMOV UR4, UR10 ;  /* 0x0000000a00047c82 */ /* 0x000fe20008000000 */
[----:B------:R-:W-:Y:S01]  /*4990*/  UMOV UR14, 0x0 ;  /* 0x00000000000e7882 */ /* 0x000fe20000000000 */
[----:B------:R-:W-:Y:S01]  /*49a0*/  UMOV UR15, 0x8208490 ;  /* 0x08208490000f7882 */ /* 0x000fe20000000000 */
[----:B------:R-:W-:Y:S01]  /*49b0*/  UMOV UR7, 0x40004040 ;  /* 0x4000404000077882 */ /* 0x000fe20000000000 */
[----:B------:R-:W-:Y:S01]  /*49c0*/  UMOV UR9, 0xc0004010 ;  /* 0xc000401000097882 */ /* 0x000fe20000000000 */
[----:B------:R-:W-:Y:S01]  /*49d0*/  UMOV UR4, UR4 ;  /* 0x0000000400047c82 */ /* 0x000fe20008000000 */
[----:B------:R1:W-:Y:S01]  /*49e0*/  UTCQMMA gdesc[UR6], gdesc[UR8], tmem[UR17], tmem[UR14], idesc[UR15], !UPT ;  /* 0x00ff0e08060075ea */ /* 0x0003e2000f800311 */
[----:B------:R1:W-:Y:S01]  /*49f0*/  UTCBAR [UR4], URZ ;  /* 0x000000ff040073e9 */ /* 0x0003e200080000ff */
[----:B------:R-:W-:-:S02]  /*4a00*/  NOP ;  /* 0x0000000000007918 */ /* 0x000fc40000000000 */
.L_x_6:
[----:B01----:R-:W-:Y:S01]  /*4a10*/  UMOV UR4, URZ ;  /* 0x000000ff00047c82 */ /* 0x003fe20008000000 */
[----:B------:R-:W-:Y:S05]  /*4a20*/  @!P2 BRA `(.L_x_7) ;  /* 0x000000180064a947 */ /* 0x000fea0003800000 */
[----:B------:R-:W-:Y:S01]  /*4a30*/  SHF.R.S32.HI R127, RZ, 0x1f, R90 ;  /* 0x0000001fff7f7819 */ /* 0x000fe2000001145a */
[----:B------:R-:W-:Y:S01]  /*4a40*/  IMAD.SHL.U32 R149, R124, 0x20, RZ ;  /* 0x000000207c957824 */ /* 0x000fe200078e00ff */
[----:B------:R-:W-:Y:S01]  /*4a50*/  UIADD3 UR5, UPT, UPT, UR16, 0x3000, URZ ;  /* 0x0000300010057890 */ /* 0x000fe2000fffe0ff */
[----:B------:R-:W-:Y:S01]  /*4a60*/  IMAD.SHL.U32 R173, R125, 0x20, RZ ;  /* 0x000000207dad7824 */ /* 0x000fe200078e00ff */
[----:B------:R-:W-:Y:S01]  /*4a70*/  LEA.HI R127, R127, R90, RZ, 0x5 ;  /* 0x0000005a7f7f7211 */ /* 0x000fe200078f28ff */
[----:B------:R-:W-:Y:S01]  /*4a80*/  UIADD3 UR4, UPT, UPT, UR16, 0x2000, URZ ;  /* 0x0000200010047890 */ /* 0x000fe2000fffe0ff */
[----:B------:R-:W-:Y:S01]  /*4a90*/  IADD3 R150, P1, P2, R150, UR20, R149 ;  /* 0x0000001496967c10 */ /* 0x000fe2000fa3e095 */
[----:B------:R-:W-:Y:S01]  /*4aa0*/  USHF.R.U32.HI UR5, URZ, 0x4, UR5 ;  /* 0x00000004ff057899 */ /* 0x000fe20008011605 */
[----:B------:R-:W-:Y:S01]  /*4ab0*/  SHF.R.S32.HI R127, RZ, 0x5, R127 ;  /* 0x00000005ff7f7819 */ /* 0x000fe2000001147f */
[----:B------:R-:W-:Y:S01]  /*4ac0*/  USHF.R.U32.HI UR4, URZ, 0x4, UR4 ;  /* 0x00000004ff047899 */ /* 0x000fe20008011604 */
[----:B------:R-:W-:Y:S01]  /*4ad0*/  SHF.R.S32.HI R148, RZ, 0x1f, R149 ;  /* 0x0000001fff947819 */ /* 0x000fe20000011495 */
[----:B------:R-:W-:Y:S01]  /*4ae0*/  IMAD.MOV.U32 R124, RZ, RZ, RZ ;  /* 0x000000ffff7c7224 */ /* 0x000fe200078e00ff */
[----:B------:R-:W-:Y:S01]  /*4af0*/  VIMNMX R127, PT, PT, R127, 0x2, !PT ;  /* 0x000000027f7f7848 */ /* 0x000fe20007fe0100 */
[----:B------:R-:W-:Y:S01]  /*4b00*/  USGXT.U32 UR14, UR5, 0xe ;  /* 0x0000000e050e789a */ /* 0x000fe20008000000 */
[----:B------:R-:W-:Y:S01]  /*4b10*/  IADD3.X R147, PT, PT, R147, UR21, R148, P1, P2 ;  /* 0x0000001593937c10 */ /* 0x000fe20008fe4494 */
[----:B------:R-:W0:Y:S01]  /*4b20*/  LDCU UR20, c[0x0][0x3a8] ;  /* 0x00007500ff1477ac */ /* 0x000e220008000800 */
[----:B------:R-:W-:Y:S01]  /*4b30*/  SHF.R.S32.HI R176, RZ, 0x1f, R173 ;  /* 0x0000001fffb07819 */ /* 0x000fe200000114ad */
[----:B------:R-:W-:Y:S01]  /*4b40*/  VIADD R175, R127, 0xffffffff ;  /* 0xffffffff7faf7836 */ /* 0x000fe20000000000 */
[----:B------:R-:W-:Y:S01]  /*4b50*/  USGXT.U32 UR8, UR4, 0xe ;  /* 0x0000000e0408789a */ /* 0x000fe20008000000 */
[----:B------:R-:W-:Y:S01]  /*4b60*/  UMOV UR13, UR10 ;  /* 0x0000000a000d7c82 */ /* 0x000fe20008000000 */
[----:B------:R-:W-:Y:S01]  /*4b70*/  UMOV UR15, 0x1 ;  /* 0x00000001000f7882 */ /* 0x000fe20000000000 */
[----:B------:R-:W-:-:S09]  /*4b80*/  UMOV UR5, URZ ;  /* 0x000000ff00057c82 */ /* 0x000fd20008000000 */
.L_x_10:
[----:B------:R-:W-:Y:S01]  /*4b90*/  IMAD.U32 R124, R124, -0x80000000, RZ ;  /* 0x800000007c7c7824 */ /* 0x000fe200078e00ff */
[----:B0-----:R-:W-:Y:S02]  /*4ba0*/  IADD3 R128, P5, PT, R150, UR20, RZ ;  /* 0x0000001496807c10 */ /* 0x001fe4000ffbe0ff */
[C---:B------:R-:W-:Y:S01]  /*4bb0*/  ISETP.GT.AND P2, PT, R141.reuse, 0x1, PT ;  /* 0x000000018d00780c */ /* 0x040fe20003f44270 */
[----:B------:R-:W0:Y:S01]  /*4bc0*/  SYNCS.PHASECHK.TRANS64.TRYWAIT P4, [UR13], R124 ;  /* 0x0000007cff0075a7 */ /* 0x000e22000808110d */
[----:B------:R-:W-:Y:S01]  /*4bd0*/  ISETP.GT.AND P1, PT, R141, 0x2, PT ;  /* 0x000000028d00780c */ /* 0x000fe20003f24270 */
[----:B------:R-:W-:Y:S01]  /*4be0*/  IMAD.X R129, R144, 0x1, R147, P5 ;  /* 0x0000000190817824 */ /* 0x000fe200028e0693 */
[----:B------:R-:W-:Y:S01]  /*4bf0*/  PRMT R174, RZ, 0x7610, R174 ;  /* 0x00007610ffae7816 */ /* 0x000fe200000000ae */
[----:B0-----:R-:W-:Y:S10]  /*4c00*/  @!P4 BRA `(.L_x_8) ;  /* 0x0000005c00f8c947 */ /* 0x001ff40003800000 */
.L_x_16:
[-C--:B------:R-:W-:Y:S01]  /*4c10*/  IADD3 R124, P4, PT, R145, R150.reuse, RZ ;  /* 0x00000096917c7210 */ /* 0x080fe20007f9e0ff */
[----:B------:R0:W2:Y:S01]  /*4c20*/  @P2 LDG.E.U8 R174, desc[UR18][R128.64] ;  /* 0x0000001280ae2981 */ /* 0x0000a2000c1e1100 */
[----:B------:R-:W-:Y:S02]  /*4c30*/  PRMT R159, RZ, 0x7610, R159 ;  /* 0x00007610ff9f7816 */ /* 0x000fe4000000009f */
[----:B------:R-:W-:Y:S01]  /*4c40*/  ISETP.GT.AND P5, PT, R141, 0x3, PT ;  /* 0x000000038d00780c */ /* 0x000fe20003fa4270 */
[--C-:B------:R-:W-:Y:S01]  /*4c50*/  IMAD.X R125, R143, 0x1, R147.reuse, P4 ;  /* 0x000000018f7d7824 */ /* 0x100fe200020e0693 */
[-C--:B------:R-:W-:Y:S02]  /*4c60*/  IADD3 R126, P2, PT, R142, R150.reuse, RZ ;  /* 0x000000968e7e7210 */ /* 0x080fe40007f5e0ff */
[----:B------:R-:W-:Y:S02]  /*4c70*/  ISETP.GT.AND P4, PT, R141, 0x4, PT ;  /* 0x000000048d00780c */ /* 0x000fe40003f84270 */
[----:B------:R-:W3:Y:S01]  /*4c80*/  @P1 LDG.E.U8 R159, desc[UR18][R124.64] ;  /* 0x000000127c9f1981 */ /* 0x000ee2000c1e1100 */
[----:B------:R-:W-:Y:S01]  /*4c90*/  IADD3 R130, P1, PT, R139, R150, RZ ;  /* 0x000000968b827210 */ /* 0x000fe20007f3e0ff */
[----:B------:R-:W-:Y:S01]  /*4ca0*/  IMAD.X R127, R140, 0x1, R147, P2 ;  /* 0x000000018c7f7824 */ /* 0x000fe200010e0693 */
[----:B------:R-:W-:-:S02]  /*4cb0*/  PRMT R162, RZ, 0x7610, R162 ;  /* 0x00007610ffa27816 */ /* 0x000fc400000000a2 */
[----:B------:R-:W-:Y:S01]  /*4cc0*/  PRMT R171, RZ, 0x7610, R171 ;  /* 0x00007610ffab7816 */ /* 0x000fe200000000ab */
[----:B------:R-:W-:-:S03]  /*4cd0*/  IMAD.X R131, R137, 0x1, R147, P1 ;  /* 0x0000000189837824 */ /* 0x000fc600008e0693 */
[----:B------:R1:W4:Y:S01]  /*4ce0*/  @P5 LDG.E.U8 R162, desc[UR18][R126.64] ;  /* 0x000000127ea25981 */ /* 0x000322000c1e1100 */
[-C--:B0-----:R-:W-:Y:S02]  /*4cf0*/  IADD3 R128, P5, PT, R138, R150.reuse, RZ ;  /* 0x000000968a807210 */ /* 0x081fe40007fbe0ff */
[C---:B------:R-:W-:Y:S01]  /*4d00*/  ISETP.GT.AND P2, PT, R141.reuse, 0x5, PT ;  /* 0x000000058d00780c */ /* 0x040fe20003f44270 */
[----:B------:R0:W5:Y:S01]  /*4d10*/  @P4 LDG.E.U8 R171, desc[UR18][R130.64] ;  /* 0x0000001282ab4981 */ /* 0x000162000c1e1100 */
[C---:B------:R-:W-:Y:S01]  /*4d20*/  ISETP.GT.AND P4, PT, R141.reuse, 0x7, PT ;  /* 0x000000078d00780c */ /* 0x040fe20003f84270 */
[----:B------:R-:W-:Y:S01]  /*4d30*/  IMAD.X R129, R136, 0x1, R147, P5 ;  /* 0x0000000188817824 */ /* 0x000fe200028e0693 */
[----:B------:R-:W-:Y:S02]  /*4d40*/  ISETP.GT.AND P1, PT, R141, 0x6, PT ;  /* 0x000000068d00780c */ /* 0x000fe40003f24270 */
[-C--:B-1----:R-:W-:Y:S02]  /*4d50*/  IADD3 R126, P5, PT, R134, R150.reuse, RZ ;  /* 0x00000096867e7210 */ /* 0x082fe40007fbe0ff */
[----:B------:R-:W-:-:S02]  /*4d60*/  IADD3 R124, P6, PT, R135, R150, RZ ;  /* 0x00000096877c7210 */ /* 0x000fc40007fde0ff */
[----:B------:R-:W-:Y:S01]  /*4d70*/  PRMT R170, RZ, 0x7610, R170 ;  /* 0x00007610ffaa7816 */ /* 0x000fe200000000aa */
[--C-:B------:R-:W-:Y:S01]  /*4d80*/  IMAD.X R127, R132, 0x1, R147.reuse, P5 ;  /* 0x00000001847f7824 */ /* 0x100fe200028e0693 */
[----:B------:R-:W-:Y:S01]  /*4d90*/  PRMT R160, RZ, 0x7610, R160 ;  /* 0x00007610ffa07816 */ /* 0x000fe200000000a0 */
[----:B------:R-:W-:Y:S01]  /*4da0*/  IMAD.X R125, R133, 0x1, R147, P6 ;  /* 0x00000001857d7824 */ /* 0x000fe200030e0693 */
[----:B------:R-:W-:Y:S02]  /*4db0*/  PRMT R163, RZ, 0x7610, R163 ;  /* 0x00007610ffa37816 */ /* 0x000fe400000000a3 */
[----:B0-----:R-:W-:Y:S01]  /*4dc0*/  IADD3 R130, P6, PT, R123, R150, RZ ;  /* 0x000000967b827210 */ /* 0x001fe20007fde0ff */
[----:B------:R0:W2:Y:S01]  /*4dd0*/  @P2 LDG.E.U8 R170, desc[UR18][R128.64] ;  /* 0x0000001280aa2981 */ /* 0x0000a2000c1e1100 */
[----:B------:R-:W-:-:S03]  /*4de0*/  ISETP.GT.AND P2, PT, R141, 0x8, PT ;  /* 0x000000088d00780c */ /* 0x000fc60003f44270 */
[----:B------:R-:W2:Y:S01]  /*4df0*/  @P4 LDG.E.U8 R160, desc[UR18][R126.64] ;  /* 0x000000127ea04981 */ /* 0x000ea2000c1e1100 */
[----:B------:R-:W-:Y:S01]  /*4e00*/  ISETP.GT.AND P4, PT, R141, 0xa, PT ;  /* 0x0000000a8d00780c */ /* 0x000fe20003f84270 */
[----:B------:R-:W-:Y:S02]  /*4e10*/  IMAD.X R131, R121, 0x1, R147, P6 ;  /* 0x0000000179837824 */ /* 0x000fe400030e0693 */
[----:B------:R1:W2:Y:S01]  /*4e20*/  @P1 LDG.E.U8 R163, desc[UR18][R124.64] ;  /* 0x000000127ca31981 */ /* 0x0002a2000c1e1100 */
[----:B------:R-:W-:Y:S02]  /*4e30*/  ISETP.GT.AND P1, PT, R141, 0x9, PT ;  /* 0x000000098d00780c */ /* 0x000fe40003f24270 */
[-C--:B0-----:R-:W-:Y:S02]  /*4e40*/  IADD3 R128, P5, PT, R119, R150.reuse, RZ ;  /* 0x0000009677807210 */ /* 0x081fe40007fbe0ff */
[----:B------:R-:W-:Y:S02]  /*4e50*/  PRMT R169, RZ, 0x7610, R169 ;  /* 0x00007610ffa97816 */ /* 0x000fe400000000a9 */
[----:B-1----:R-:W-:-:S02]  /*4e60*/  IADD3 R124, P6, PT, R115, R150, RZ ;  /* 0x00000096737c7210 */ /* 0x002fc40007fde0ff */
[----:B------:R-:W-:Y:S01]  /*4e70*/  PRMT R161, RZ, 0x7610, R161 ;  /* 0x00007610ffa17816 */ /* 0x000fe200000000a1 */
[--C-:B------:R-:W-:Y:S01]  /*4e80*/  IMAD.X R129, R117, 0x1, R147.reuse, P5 ;  /* 0x0000000175817824 */ /* 0x100fe200028e0693 */
[----:B------:R-:W-:Y:S01]  /*4e90*/  PRMT R166, RZ, 0x7610, R166 ;  /* 0x00007610ffa67816 */ /* 0x000fe200000000a6 */
[----:B------:R-:W-:Y:S01]  /*4ea0*/  IMAD.X R125, R113, 0x1, R147, P6 ;  /* 0x00000001717d7824 */ /* 0x000fe200030e0693 */
[----:B------:R-:W-:Y:S01]  /*4eb0*/  IADD3 R126, P5, PT, R114, R150, RZ ;  /* 0x00000096727e7210 */ /* 0x000fe20007fbe0ff */
[----:B------:R0:W2:Y:S01]  /*4ec0*/  @P2 LDG.E.U8 R169, desc[UR18][R130.64] ;  /* 0x0000001282a92981 */ /* 0x0000a2000c1e1100 */
[----:B------:R-:W-:-:S03]  /*4ed0*/  ISETP.GT.AND P2, PT, R141, 0xb, PT ;  /* 0x0000000b8d00780c */ /* 0x000fc60003f44270 */
[----:B------:R-:W2:Y:S01]  /*4ee0*/  @P4 LDG.E.U8 R161, desc[UR18][R124.64] ;  /* 0x000000127ca14981 */ /* 0x000ea2000c1e1100 */
[C---:B------:R-:W-:Y:S01]  /*4ef0*/  ISETP.GT.AND P4, PT, R141.reuse, 0xd, PT ;  /* 0x0000000d8d00780c */ /* 0x040fe20003f84270 */
[----:B------:R-:W-:Y:S02]  /*4f00*/  IMAD.X R127, R112, 0x1, R147, P5 ;  /* 0x00000001707f7824 */ /* 0x000fe400028e0693 */
[----:B------:R1:W2:Y:S01]  /*4f10*/  @P1 LDG.E.U8 R166, desc[UR18][R128.64] ;  /* 0x0000001280a61981 */ /* 0x0002a2000c1e1100 */
[----:B------:R-:W-:Y:S02]  /*4f20*/  ISETP.GT.AND P1, PT, R141, 0xc, PT ;  /* 0x0000000c8d00780c */ /* 0x000fe40003f24270 */
[-C--:B0-----:R-:W-:Y:S02]  /*4f30*/  IADD3 R130, P6, PT, R111, R150.reuse, RZ ;  /* 0x000000966f827210 */ /* 0x081fe40007fde0ff */
[----:B------:R-:W-:Y:S02]  /*4f40*/  PRMT R158, RZ, 0x7610, R158 ;  /* 0x00007610ff9e7816 */ /* 0x000fe4000000009e */
[----:B-1----:R-:W-:-:S02]  /*4f50*/  IADD3 R128, P5, PT, R110, R150, RZ ;  /* 0x000000966e807210 */ /* 0x002fc40007fbe0ff */
[----:B------:R-:W-:Y:S01]  /*4f60*/  PRMT R172, RZ, 0x7610, R172 ;  /* 0x00007610ffac7816 */ /* 0x000fe200000000ac */
[----:B------:R-:W-:Y:S01]  /*4f70*/  IMAD.X R131, R109, 0x1, R147, P6 ;  /* 0x000000016d837824 */ /* 0x000fe200030e0693 */
[----:B------:R-:W-:Y:S01]  /*4f80*/  PRMT R167, RZ, 0x7610, R167 ;  /* 0x00007610ffa77816 */ /* 0x000fe200000000a7 */
[----:B------:R-:W-:Y:S01]  /*4f90*/  IMAD.X R129, R108, 0x1, R147, P5 ;  /* 0x000000016c817824 */ /* 0x000fe200028e0693 */
[----:B------:R-:W-:Y:S01]  /*4fa0*/  IADD3 R124, P6, PT, R107, R150, RZ ;  /* 0x000000966b7c7210 */ /* 0x000fe20007fde0ff */
        /* <DEDUP_REMOVED lines=60> */
[----:B------:R0:W3:Y:S01]  /*5370*/  @P2 LDG.E.U8 R156, desc[UR18][R126.64] ;  /* 0x000000127e9c2981 */ /* 0x0000e2000c1e1100 */
[----:B------:R-:W-:-:S03]  /*5380*/  ISETP.GT.AND P2, PT, R141, 0x1a, PT ;  /* 0x0000001a8d00780c */ /* 0x000fc60003f44270 */
[----:B------:R-:W3:Y:S01]  /*5390*/  @P4 LDG.E.U8 R178, desc[UR18][R128.64] ;  /* 0x0000001280b24981 */ /* 0x000ee2000c1e1100 */
[C---:B------:R-:W-:Y:S01]  /*53a0*/  ISETP.GT.AND P4, PT, R141.reuse, 0x1c, PT ;  /* 0x0000001c8d00780c */ /* 0x040fe20003f84270 */
[----:B------:R-:W-:Y:S02]  /*53b0*/  IMAD.X R125, R84, 0x1, R147, P6 ;  /* 0x00000001547d7824 */ /* 0x000fe400030e0693 */
[----:B------:R1:W3:Y:S01]  /*53c0*/  @P1 LDG.E.U8 R177, desc[UR18][R130.64] ;  /* 0x0000001282b11981 */ /* 0x0002e2000c1e1100 */
[----:B------:R-:W-:Y:S02]  /*53d0*/  ISETP.GT.AND P1, PT, R141, 0x1b, PT ;  /* 0x0000001b8d00780c */ /* 0x000fe40003f24270 */
[----:B------:R-:W-:Y:S02]  /*53e0*/  PRMT R179, RZ, 0x7610, R179 ;  /* 0x00007610ffb37816 */ /* 0x000fe400000000b3 */
[----:B------:R-:W-:Y:S02]  /*53f0*/  PRMT R181, RZ, 0x7610, R181 ;  /* 0x00007610ffb57816 */ /* 0x000fe400000000b5 */
[----:B0-----:R-:W-:-:S02]  /*5400*/  IADD3 R126, P5, PT, R83, R150, RZ ;  /* 0x00000096537e7210 */ /* 0x001fc40007fbe0ff */
[----:B------:R-:W-:Y:S01]  /*5410*/  PRMT R180, RZ, 0x7610, R180 ;  /* 0x00007610ffb47816 */ /* 0x000fe200000000b4 */
[----:B------:R0:W4:Y:S01]  /*5420*/  @P2 LDG.E.U8 R179, desc[UR18][R124.64] ;  /* 0x000000127cb32981 */ /* 0x000122000c1e1100 */
[----:B-1----:R-:W-:-:S05]  /*5430*/  IADD3 R130, P6, PT, R81, R150, RZ ;  /* 0x0000009651827210 */ /* 0x002fca0007fde0ff */
[--C-:B------:R-:W-:Y:S01]  /*5440*/  IMAD.X R131, R80, 0x1, R147.reuse, P6 ;  /* 0x0000000150837824 */ /* 0x100fe200030e0693 */
[----:B------:R-:W-:Y:S01]  /*5450*/  ISETP.GT.AND P2, PT, R141, 0x1d, PT ;  /* 0x0000001d8d00780c */ /* 0x000fe20003f44270 */
[----:B------:R-:W-:-:S03]  /*5460*/  IMAD.X R127, R82, 0x1, R147, P5 ;  /* 0x00000001527f7824 */ /* 0x000fc600028e0693 */
[----:B------:R-:W4:Y:S01]  /*5470*/  @P4 LDG.E.U8 R181, desc[UR18][R130.64] ;  /* 0x0000001282b54981 */ /* 0x000f22000c1e1100 */
[-C--:B0-----:R-:W-:Y:S02]  /*5480*/  IADD3 R124, P4, PT, R14, R150.reuse, RZ ;  /* 0x000000960e7c7210 */ /* 0x081fe40007f9e0ff */
[----:B------:R-:W-:Y:S01]  /*5490*/  IADD3 R128, P5, PT, R15, R150, RZ ;  /* 0x000000960f807210 */ /* 0x000fe20007fbe0ff */
[----:B------:R0:W4:Y:S01]  /*54a0*/  @P1 LDG.E.U8 R180, desc[UR18][R126.64] ;  /* 0x000000127eb41981 */ /* 0x000122000c1e1100 */
[----:B------:R-:W-:Y:S01]  /*54b0*/  ISETP.GT.AND P1, PT, R141, 0x1e, PT ;  /* 0x0000001e8d00780c */ /* 0x000fe20003f24270 */
[--C-:B------:R-:W-:Y:S01]  /*54c0*/  IMAD.X R125, R11, 0x1, R147.reuse, P4 ;  /* 0x000000010b7d7824 */ /* 0x100fe200020e0693 */
[----:B------:R-:W-:Y:S01]  /*54d0*/  ISETP.GT.AND P4, PT, R141, RZ, PT ;  /* 0x000000ff8d00720c */ /* 0x000fe20003f84270 */
[----:B------:R-:W-:Y:S01]  /*54e0*/  IMAD.X R129, R13, 0x1, R147, P5 ;  /* 0x000000010d817824 */ /* 0x000fe200028e0693 */
[----:B------:R-:W-:Y:S02]  /*54f0*/  PRMT R182, RZ, 0x7610, R182 ;  /* 0x00007610ffb67816 */ /* 0x000fe400000000b6 */
[----:B------:R-:W-:-:S02]  /*5500*/  ISETP.GT.AND P5, PT, R141, 0x1f, PT ;  /* 0x0000001f8d00780c */ /* 0x000fc40003fa4270 */
[----:B------:R-:W-:Y:S02]  /*5510*/  PRMT R183, RZ, 0x7610, R183 ;  /* 0x00007610ffb77816 */ /* 0x000fe400000000b7 */
[----:B------:R-:W4:Y:S01]  /*5520*/  @P2 LDG.E.U8 R182, desc[UR18][R128.64] ;  /* 0x0000001280b62981 */ /* 0x000f22000c1e1100 */
[----:B0-----:R-:W-:Y:S02]  /*5530*/  IADD3 R126, P2, PT, R12, R150, RZ ;  /* 0x000000960c7e7210 */ /* 0x001fe40007f5e0ff */
[----:B------:R-:W-:Y:S01]  /*5540*/  PRMT R184, RZ, 0x7610, R184 ;  /* 0x00007610ffb87816 */ /* 0x000fe200000000b8 */
[----:B------:R0:W4:Y:S01]  /*5550*/  @P1 LDG.E.U8 R183, desc[UR18][R124.64] ;  /* 0x000000127cb71981 */ /* 0x000122000c1e1100 */
[----:B------:R-:W-:Y:S01]  /*5560*/  PRMT R131, RZ, 0x7610, R131 ;  /* 0x00007610ff837816 */ /* 0x000fe20000000083 */
[----:B------:R-:W-:Y:S01]  /*5570*/  IMAD.X R127, R10, 0x1, R147, P2 ;  /* 0x000000010a7f7824 */ /* 0x000fe200010e0693 */
[----:B------:R-:W-:-:S04]  /*5580*/  IADD3 R74, P1, PT, R173, R74, RZ ;  /* 0x0000004aad4a7210 */ /* 0x000fc80007f3e0ff */
[----:B------:R1:W4:Y:S01]  /*5590*/  @P5 LDG.E.U8 R184, desc[UR18][R126.64] ;  /* 0x000000127eb85981 */ /* 0x000322000c1e1100 */
[----:B0-----:R-:W-:Y:S02]  /*55a0*/  @P4 IMAD.MOV.U32 R124, RZ, RZ, R150 ;  /* 0x000000ffff7c4224 */ /* 0x001fe400078e0096 */
[----:B------:R-:W-:Y:S01]  /*55b0*/  @P4 IMAD.MOV.U32 R125, RZ, RZ, R147 ;  /* 0x000000ffff7d4224 */ /* 0x000fe200078e0093 */
[C---:B------:R-:W-:Y:S01]  /*55c0*/  IADD3 R70, P5, PT, R173.reuse, R70, RZ ;  /* 0x00000046ad467210 */ /* 0x040fe20007fbe0ff */
[C---:B------:R-:W-:Y:S01]  /*55d0*/  IMAD.X R75, R176.reuse, 0x1, R75, P1 ;  /* 0x00000001b04b7824 */ /* 0x040fe200008e064b */
[C---:B------:R-:W-:Y:S02]  /*55e0*/  IADD3 R62, P1, PT, R173.reuse, R62, RZ ;  /* 0x0000003ead3e7210 */ /* 0x040fe40007f3e0ff */
[----:B------:R0:W4:Y:S01]  /*55f0*/  @P4 LDG.E.U8 R131, desc[UR18][R124.64] ;  /* 0x000000127c834981 */ /* 0x000122000c1e1100 */
[C---:B------:R-:W-:Y:S01]  /*5600*/  IADD3 R66, P4, PT, R173.reuse, R66, RZ ;  /* 0x00000042ad427210 */ /* 0x040fe20007f9e0ff */
[C---:B------:R-:W-:Y:S01]  /*5610*/  IMAD.X R71, R176.reuse, 0x1, R71, P5 ;  /* 0x00000001b0477824 */ /* 0x040fe200028e0647 */
        /* <DEDUP_REMOVED lines=35> */
[----:B------:R-:W-:Y:S01]  /*5850*/  BAR.SYNC.DEFER_BLOCKING 0x0 ;  /* 0x0000000000007b1d */ /* 0x000fe20000010000 */
        /* <DEDUP_REMOVED lines=10> */
[----:B------:R-:W-:Y:S01]  /*5900*/  IMAD.X R45, R176, 0x1, R45, P4 ;  /* 0x00000001b02d7824 */ /* 0x000fe200020e062d */
[----:B------:R-:W-:-:S02]  /*5910*/  IADD3 R32, P4, PT, R173, R32, RZ ;  /* 0x00000020ad207210 */ /* 0x000fc40007f9e0ff */
[----:B------:R-:W-:Y:S01]  /*5920*/  ISETP.GE.AND P2, PT, R88, R141, PT ;  /* 0x0000008d5800720c */ /* 0x000fe20003f46270 */
[C---:B------:R-:W-:Y:S01]  /*5930*/  IMAD.X R37, R176.reuse, 0x1, R37, P5 ;  /* 0x00000001b0257824 */ /* 0x040fe200028e0625 */
[C---:B------:R-:W-:Y:S01]  /*5940*/  IADD3 R78, P6, PT, R173.reuse, R78, RZ ;  /* 0x0000004ead4e7210 */ /* 0x040fe20007fde0ff */
[C---:B------:R-:W-:Y:S01]  /*5950*/  IMAD.X R33, R176.reuse, 0x1, R33, P4 ;  /* 0x00000001b0217824 */ /* 0x040fe200020e0621 */
[C---:B------:R-:W-:Y:S01]  /*5960*/  IADD3 R24, P5, PT, R173.reuse, R24, RZ ;  /* 0x00000018ad187210 */ /* 0x040fe20007fbe0ff */
[C---:B------:R-:W-:Y:S01]  /*5970*/  IMAD.X R29, R176.reuse, 0x1, R29, P1 ;  /* 0x00000001b01d7824 */ /* 0x040fe200008e061d */
[C---:B------:R-:W-:Y:S02]  /*5980*/  IADD3 R16, P1, PT, R173.reuse, R16, RZ ;  /* 0x00000010ad107210 */ /* 0x040fe40007f3e0ff */
[----:B------:R-:W-:Y:S01]  /*5990*/  IADD3 R20, P4, PT, R173, R20, RZ ;  /* 0x00000014ad147210 */ /* 0x000fe20007f9e0ff */
[----:B------:R-:W-:Y:S01]  /*59a0*/  IMAD.X R79, R176, 0x1, R79, P6 ;  /* 0x00000001b04f7824 */ /* 0x000fe200030e064f */
[----:B------:R-:W-:-:S02]  /*59b0*/  PRMT R185, RZ, 0x7610, R185 ;  /* 0x00007610ffb97816 */ /* 0x000fc400000000b9 */
[----:B------:R-:W-:Y:S02]  /*59c0*/  PRMT R129, RZ, 0x7610, R129 ;  /* 0x00007610ff817816 */ /* 0x000fe40000000081 */
[----:B------:R-:W-:Y:S02]  /*59d0*/  PRMT R187, RZ, 0x7610, R187 ;  /* 0x00007610ffbb7816 */ /* 0x000fe400000000bb */
[----:B-1----:R-:W-:Y:S02]  /*59e0*/  PRMT R127, RZ, 0x7610, R127 ;  /* 0x00007610ff7f7816 */ /* 0x002fe4000000007f */
[----:B0-----:R-:W-:Y:S02]  /*59f0*/  PRMT R125, RZ, 0x7610, R125 ;  /* 0x00007610ff7d7816 */ /* 0x001fe4000000007d */
[----:B------:R-:W-:Y:S02]  /*5a00*/  PRMT R193, RZ, 0x7610, R193 ;  /* 0x00007610ffc17816 */ /* 0x000fe400000000c1 */
[----:B------:R-:W-:-:S02]  /*5a10*/  PRMT R191, RZ, 0x7610, R191 ;  /* 0x00007610ffbf7816 */ /* 0x000fc400000000bf */
[----:B------:R-:W-:Y:S02]  /*5a20*/  PRMT R189, RZ, 0x7610, R189 ;  /* 0x00007610ffbd7816 */ /* 0x000fe400000000bd */
[----:B------:R-:W-:Y:S02]  /*5a30*/  PRMT R199, RZ, 0x7610, R199 ;  /* 0x00007610ffc77816 */ /* 0x000fe400000000c7 */
[----:B------:R-:W-:Y:S02]  /*5a40*/  PRMT R197, RZ, 0x7610, R197 ;  /* 0x00007610ffc57816 */ /* 0x000fe400000000c5 */
[----:B------:R-:W-:Y:S02]  /*5a50*/  PRMT R195, RZ, 0x7610, R195 ;  /* 0x00007610ffc37816 */ /* 0x000fe400000000c3 */
[----:B------:R-:W-:Y:S02]  /*5a60*/  PRMT R201, RZ, 0x7610, R201 ;  /* 0x00007610ffc97816 */ /* 0x000fe400000000c9 */
[----:B------:R-:W-:-:S02]  /*5a70*/  PRMT R203, RZ, 0x7610, R203 ;  /* 0x00007610ffcb7816 */ /* 0x000fc400000000cb */
[----:B------:R-:W-:Y:S02]  /*5a80*/  PRMT R205, RZ, 0x7610, R205 ;  /* 0x00007610ffcd7816 */ /* 0x000fe400000000cd */
[----:B------:R-:W-:Y:S02]  /*5a90*/  PRMT R207, RZ, 0x7610, R207 ;  /* 0x00007610ffcf7816 */ /* 0x000fe400000000cf */
[----:B------:R-:W-:Y:S01]  /*5aa0*/  PRMT R209, RZ, 0x7610, R209 ;  /* 0x00007610ffd17816 */ /* 0x000fe200000000d1 */
[C---:B------:R-:W-:Y:S01]  /*5ab0*/  IMAD.X R25, R176.reuse, 0x1, R25, P5 ;  /* 0x00000001b0197824 */ /* 0x040fe200028e0619 */
[----:B------:R-:W-:Y:S01]  /*5ac0*/  PRMT R124, RZ, 0x7610, R124 ;  /* 0x00007610ff7c7816 */ /* 0x000fe2000000007c */
[C---:B------:R-:W-:Y:S01]  /*5ad0*/  IMAD.X R21, R176.reuse, 0x1, R21, P4 ;  /* 0x00000001b0157824 */ /* 0x040fe200020e0615 */
[----:B------:R-:W-:Y:S01]  /*5ae0*/  PRMT R126, RZ, 0x7610, R126 ;  /* 0x00007610ff7e7816 */ /* 0x000fe2000000007e */
[----:B------:R-:W-:Y:S01]  /*5af0*/  IMAD.X R17, R176, 0x1, R17, P1 ;  /* 0x00000001b0117824 */ /* 0x000fe200008e0611 */
[----:B------:R-:W-:Y:S01]  /*5b00*/  PRMT R128, RZ, 0x7610, R128 ;  /* 0x00007610ff807816 */ /* 0x000fe20000000080 */
[----:B------:R-:W5:Y:S01]  /*5b10*/  @!P2 LDG.E.U8 R185, desc[UR18][R78.64] ;  /* 0x000000124eb9a981 */ /* 0x000f62000c1e1100 */
[----:B------:R-:W-:-:S02]  /*5b20*/  PRMT R130, RZ, 0x7610, R130 ;  /* 0x00007610ff827816 */ /* 0x000fc40000000082 */
[----:B------:R-:W-:Y:S01]  /*5b30*/  PRMT R186, RZ, 0x7610, R186 ;  /* 0x00007610ffba7816 */ /* 0x000fe200000000ba */
[----:B------:R-:W5:Y:S01]  /*5b40*/  @!P2 LDG.E.U8 R129, desc[UR18][R74.64] ;  /* 0x000000124a81a981 */ /* 0x000f62000c1e1100 */
[----:B------:R-:W-:Y:S02]  /*5b50*/  PRMT R188, RZ, 0x7610, R188 ;  /* 0x00007610ffbc7816 */ /* 0x000fe400000000bc */
[----:B------:R-:W-:Y:S01]  /*5b60*/  PRMT R190, RZ, 0x7610, R190 ;  /* 0x00007610ffbe7816 */ /* 0x000fe200000000be */
[----:B------:R-:W5:Y:S01]  /*5b70*/  @!P2 LDG.E.U8 R187, desc[UR18][R70.64] ;  /* 0x0000001246bba981 */ /* 0x000f62000c1e1100 */
[----:B------:R-:W-:Y:S02]  /*5b80*/  PRMT R192, RZ, 0x7610, R192 ;  /* 0x00007610ffc07816 */ /* 0x000fe400000000c0 */
        /* <DEDUP_REMOVED lines=11> */
[----:B------:R-:W-:-:S03]  /*5c40*/  PRMT R208, RZ, 0x7610, R208 ;  /* 0x00007610ffd07816 */ /* 0x000fc600000000d0 */
[----:B------:R-:W5:Y:S04]  /*5c50*/  @!P2 LDG.E.U8 R189, desc[UR18][R50.64] ;  /* 0x0000001232bda981 */ /* 0x000f68000c1e1100 */
        /* <DEDUP_REMOVED lines=24> */
[----:B--2---:R0:W-:Y:S04]  /*5de0*/  STS.U8 [R146+UR16+0x2400], R169 ;  /* 0x002400a992007988 */ /* 0x0041e80008000010 */
[----:B------:R0:W-:Y:S04]  /*5df0*/  STS.U8 [R146+UR16+0x2800], R165 ;  /* 0x002800a592007988 */ /* 0x0001e80008000010 */
[----:B---3--:R0:W-:Y:S01]  /*5e00*/  STS.U8 [R146+UR16+0x2c00], R177 ;  /* 0x002c00b192007988 */ /* 0x0081e20008000010 */
[----:B------:R-:W-:Y:S01]  /*5e10*/  ULEA UR13, UR15, UR16, 0x3 ;  /* 0x000000100f0d7291 */ /* 0x000fe2000f8e18ff */
[----:B------:R-:W-:-:S03]  /*5e20*/  UMOV UR4, UR5 ;  /* 0x0000000500047c82 */ /* 0x000fc60008000000 */
[----:B------:R-:W-:Y:S01]  /*5e30*/  UIADD3 UR13, UPT, UPT, UR13, 0x4000, URZ ;  /* 0x000040000d0d7890 */ /* 0x000fe2000fffe0ff */
[----:B----4-:R0:W-:Y:S04]  /*5e40*/  STS.U8 [R146+UR16+0x2000], R131 ;  /* 0x0020008392007988 */ /* 0x0101e80008000010 */
        /* <DEDUP_REMOVED lines=12> */
[----:B-----5:R0:W-:Y:S04]  /*5f10*/  STS.U8 [R6+UR16+0x2200], R171 ;  /* 0x002200ab06007988 */ /* 0x0201e80008000010 */
        /* <DEDUP_REMOVED lines=47> */
[----:B------:R1:W-:Y:S06]  /*6210*/  MEMBAR.ALL.CTA ;  /* 0x0000000000007992 */ /* 0x0003ec0000008000 */
[----:B-1----:R-:W1:Y:S02]  /*6220*/  FENCE.VIEW.ASYNC.S ;  /* 0x00000000000073c6 */ /* 0x002e640000000000 */
[----:B-1----:R-:W-:Y:S06]  /*6230*/  BAR.SYNC.DEFER_BLOCKING 0x0 ;  /* 0x0000000000007b1d */ /* 0x002fec0000010000 */
[----:B------:R-:W-:Y:S05]  /*6240*/  @P0 BRA `(.L_x_9) ;  /* 0x00000000002c0947 */ /* 0x000fea0003800000 */
[----:B------:R-:W-:Y:S01]  /*6250*/  UMOV UR6, UR13 ;  /* 0x0000000d00067c82 */ /* 0x000fe20008000000 */
[----:B------:R-:W-:Y:S01]  /*6260*/  UMOV UR7, URZ ;  /* 0x000000ff00077c82 */ /* 0x000fe20008000000 */
[----:B------:R-:W-:Y:S01]  /*6270*/  UMOV UR9, 0x40004040 ;  /* 0x4000404000097882 */ /* 0x000fe20000000000 */
[----:B------:R-:W-:Y:S01]  /*6280*/  UMOV UR10, UR14 ;  /* 0x0000000e000a7c82 */ /* 0x000fe20008000000 */
[----:B------:R-:W-:Y:S01]  /*6290*/  UMOV UR11, 0xc0004010 ;  /* 0xc0004010000b7882 */ /* 0x000fe20000000000 */
[----:B------:R-:W-:Y:S01]  /*62a0*/  UMOV UR22, 0x0 ;  /* 0x0000000000167882 */ /* 0x000fe20000000000 */
[----:B------:R-:W-:Y:S01]  /*62b0*/  UMOV UR23, 0x8208490 ;  /* 0x0820849000177882 */ /* 0x000fe20000000000 */
[----:B------:R-:W-:Y:S01]  /*62c0*/  UMOV UR5, UR6 ;  /* 0x0000000600057c82 */ /* 0x000fe20008000000 */
[----:B------:R1:W-:Y:S01]  /*62d0*/  UTCQMMA gdesc[UR8], gdesc[UR10], tmem[UR17], tmem[UR22], idesc[UR23], UPT ;  /* 0x00ff160a080075ea */ /* 0x0003e2000b800311 */
[----:B------:R1:W-:Y:S01]  /*62e0*/  UTCBAR [UR5], URZ ;  /* 0x000000ff050073e9 */ /* 0x0003e200080000ff */
[----:B------:R-:W-:-:S02]  /*62f0*/  NOP ;  /* 0x0000000000007918 */ /* 0x000fc40000000000 */
.L_x_9:
[----:B------:R-:W-:Y:S01]  /*6300*/  VIADD R175, R175, 0xffffffff ;  /* 0xffffffffafaf7836 */ /* 0x000fe20000000000 */
[----:B------:R-:W-:Y:S01]  /*6310*/  UIADD3 UR15, UPT, UPT, UR15, 0x1, URZ ;  /* 0x000000010f0f7890 */ /* 0x000fe2000fffe0ff */
[----:B------:R-:W-:Y:S01]  /*6320*/  IADD3 R150, P2, PT, R149, R150, RZ ;  /* 0x0000009695967210 */ /* 0x000fe20007f5e0ff */
[----:B0-----:R-:W-:Y:S02]  /*6330*/  IMAD.U32 R124, RZ, RZ, UR4 ;  /* 0x00000004ff7c7e24 */ /* 0x001fe4000f8e00ff */
[----:B------:R-:W-:Y:S01]  /*6340*/  ISETP.NE.U32.AND P1, PT, R175, RZ, PT ;  /* 0x000000ffaf00720c */ /* 0x000fe20003f25070 */
[----:B------:R-:W-:Y:S01]  /*6350*/  UISETP.GT.AND UP1, UPT, UR15, 0x1, UPT ;  /* 0x000000010f00788c */ /* 0x000fe2000bf24270 */
[----:B------:R-:W-:Y:S02]  /*6360*/  VIADD R141, R141, 0xffffffe0 ;  /* 0xffffffe08d8d7836 */ /* 0x000fe40000000000 */
[----:B------:R-:W-:Y:S01]  /*6370*/  IMAD.X R147, R148, 0x1, R147, P2 ;  /* 0x0000000194937824 */ /* 0x000fe200010e0693 */
[----:B-1----:R-:W-:-:S02]  /*6380*/  USEL UR5, URZ, 0x1, !UP1 ;  /* 0x00000001ff057887 */ /* 0x002fc4000c800000 */
[----:B------:R-:W-:Y:S02]  /*6390*/  USEL UR15, UR15, URZ, !UP1 ;  /* 0x000000ff0f0f7287 */ /* 0x000fe4000c800000 */
[----:B------:R-:W-:-:S04]  /*63a0*/  ULOP3.LUT UR5, UR4, UR5, URZ, 0x3c, !UPT ;  /* 0x0000000504057292 */ /* 0x000fc8000f8e3cff */
[----:B------:R-:W-:Y:S08]  /*63b0*/  @P1 BRA `(.L_x_10) ;  /* 0xffffffe400f41947 */ /* 0x000ff0000383ffff */
.L_x_7:
[----:B------:R-:W0:Y:S01]  /*63c0*/  LDCU UR5, c[0x0][0x3b8] ;  /* 0x00007700ff0577ac */ /* 0x000e220008000800 */
[----:B------:R-:W-:Y:S01]  /*63d0*/  ISETP.GE.AND P0, PT, R90, 0x20, PT ;  /* 0x000000205a00780c */ /* 0x000fe20003f06270 */
[----:B------:R-:W1:Y:S01]  /*63e0*/  LDCU UR6, c[0x0][0x3b4] ;  /* 0x00007680ff0677ac */ /* 0x000e620008000800 */
[----:B------:R-:W2:Y:S01]  /*63f0*/  LDCU.128 UR8, c[0x0][0x390] ;  /* 0x00007200ff0877ac */ /* 0x000ea20008000c00 */
[----:B0-----:R-:W-:-:S04]  /*6400*/  IMAD R133, R0, UR5, RZ ;  /* 0x0000000500857c24 */ /* 0x001fc8000f8e02ff */
[----:B------:R-:W-:-:S04]  /*6410*/  VIADD R135, R133, UR5 ;  /* 0x0000000585877c36 */ /* 0x000fc80008000000 */
[----:B------:R-:W-:Y:S02]  /*6420*/  VIADD R137, R135, UR5 ;  /* 0x0000000587897c36 */ /* 0x000fe40008000000 */
[----:B-12---:R-:W-:Y:S05]  /*6430*/  @!P0 BRA `(.L_x_11) ;  /* 0x0000000000108947 */ /* 0x006fea0003800000 */
[----:B------:R-:W-:-:S06]  /*6440*/  USHF.L.U32 UR4, UR4, 0x1f, URZ ;  /* 0x0000001f04047899 */ /* 0x000fcc00080006ff */
[----:B------:R-:W-:-:S04]  /*6450*/  IMAD.U32 R3, RZ, RZ, UR4 ;  /* 0x00000004ff037e24 */ /* 0x000fc8000f8e00ff */
[----:B------:R-:W0:Y:S02]  /*6460*/  SYNCS.PHASECHK.TRANS64.TRYWAIT P0, [UR13], R3 ;  /* 0x00000003ff0075a7 */ /* 0x000e24000800110d */
[----:B0-----:R-:W-:Y:S05]  /*6470*/  @!P0 BRA `(.L_x_12) ;  /* 0x0000004400e88947 */ /* 0x001fea0003800000 */
.L_x_11:
[----:B------:R-:W-:Y:S01]  /*6480*/  VIADD R139, R137, UR5 ;  /* 0x00000005898b7c36 */ /* 0x000fe20008000000 */
[----:B------:R-:W-:Y:S01]  /*6490*/  BAR.SYNC.DEFER_BLOCKING 0x0 ;  /* 0x0000000000007b1d */ /* 0x000fe20000010000 */
[C---:B------:R-:W-:Y:S01]  /*64a0*/  IMAD R3, R2.reuse, UR6, RZ ;  /* 0x0000000602037c24 */ /* 0x040fe2000f8e02ff */
[----:B------:R-:W-:Y:S01]  /*64b0*/  ISETP.GE.AND P0, PT, R2, UR10, PT ;  /* 0x0000000a02007c0c */ /* 0x000fe2000bf06270 */
[----:B------:R-:W-:Y:S02]  /*64c0*/  VIADD R140, R139, UR5 ;  /* 0x000000058b8c7c36 */ /* 0x000fe40008000000 */
[----:B------:R-:W-:Y:S01]  /*64d0*/  VIADD R132, R0, 0x1 ;  /* 0x0000000100847836 */ /* 0x000fe20000000000 */
[----:B------:R-:W-:Y:S01]  /*64e0*/  IADD3 R2, P5, PT, R3, UR8, RZ ;  /* 0x0000000803027c10 */ /* 0x000fe2000ffbe0ff */
[----:B------:R-:W-:Y:S01]  /*64f0*/  VIADD R141, R140, UR5 ;  /* 0x000000058c8d7c36 */ /* 0x000fe20008000000 */
[----:B------:R-:W0:Y:S01]  /*6500*/  LDCU UR4, c[0x0][0x39c] ;  /* 0x00007380ff0477ac */ /* 0x000e220008000800 */
[----:B------:R-:W-:Y:S01]  /*6510*/  VIADD R134, R0, 0x2 ;  /* 0x0000000200867836 */ /* 0x000fe20000000000 */
[----:B------:R-:W-:Y:S01]  /*6520*/  ISETP.LT.AND P2, PT, R132, UR11, !P0 ;  /* 0x0000000b84007c0c */ /* 0x000fe2000c741270 */
[----:B------:R-:W-:Y:S01]  /*6530*/  VIADD R143, R141, UR5 ;  /* 0x000000058d8f7c36 */ /* 0x000fe20008000000 */
[----:B------:R-:W-:Y:S01]  /*6540*/  LEA.HI.X.SX32 R3, R3, UR9, 0x1, P5 ;  /* 0x0000000903037c11 */ /* 0x000fe2000a8f0eff */
[----:B------:R-:W-:Y:S01]  /*6550*/  VIADD R132, R0, 0x3 ;  /* 0x0000000300847836 */ /* 0x000fe20000000000 */
[----:B------:R-:W-:Y:S01]  /*6560*/  ISETP.LT.AND P4, PT, R134, UR11, !P0 ;  /* 0x0000000b86007c0c */ /* 0x000fe2000c781270 */
[----:B------:R-:W-:Y:S01]  /*6570*/  VIADD R146, R143, UR5 ;  /* 0x000000058f927c36 */ /* 0x000fe20008000000 */
[----:B------:R-:W1:Y:S01]  /*6580*/  LDCU UR6, c[0x0][0x39c] ;  /* 0x00007380ff0677ac */ /* 0x000e620008000800 */
[----:B------:R-:W-:Y:S01]  /*6590*/  VIADD R195, R0, 0x4 ;  /* 0x0000000400c37836 */ /* 0x000fe20000000000 */
[----:B------:R-:W-:Y:S01]  /*65a0*/  ISETP.LT.AND P1, PT, R132, UR11, !P0 ;  /* 0x0000000b84007c0c */ /* 0x000fe2000c721270 */
[----:B------:R-:W-:Y:S01]  /*65b0*/  VIADD R147, R146, UR5 ;  /* 0x0000000592937c36 */ /* 0x000fe20008000000 */
[----:B------:R-:W-:Y:S01]  /*65c0*/  IADD3 R132, P6, PT, R135, R2, RZ ;  /* 0x0000000287847210 */ /* 0x000fe20007fde0ff */
[----:B------:R-:W-:Y:S01]  /*65d0*/  VIADD R194, R0, 0x5 ;  /* 0x0000000500c27836 */ /* 0x000fe20000000000 */
[----:B------:R-:W2:Y:S01]  /*65e0*/  LDCU UR7, c[0x0][0x39c] ;  /* 0x00007380ff0777ac */ /* 0x000ea20008000800 */
[----:B------:R-:W-:Y:S01]  /*65f0*/  VIADD R149, R147, UR5 ;  /* 0x0000000593957c36 */ /* 0x000fe20008000000 */
[----:B------:R-:W3:Y:S02]  /*6600*/  @!P3 SYNCS.CCTL.IV [UR16+0x4000] ;  /* 0x00400000ff00b9b1 */ /* 0x000ee40008000010 */
[----:B---3--:R-:W-:Y:S01]  /*6610*/  BAR.SYNC.DEFER_BLOCKING 0x0 ;  /* 0x0000000000007b1d */ /* 0x008fe20000010000 */
[----:B------:R-:W-:-:S04]  /*6620*/  VIADD R150, R149, UR5 ;  /* 0x0000000595967c36 */ /* 0x000fc80008000000 */
[----:B------:R-:W-:Y:S01]  /*6630*/  VIADD R151, R150, UR5 ;  /* 0x0000000596977c36 */ /* 0x000fe20008000000 */
[----:B------:R-:W3:Y:S03]  /*6640*/  LDTM.x128 R4, tmem[UR12] ;  /* 0x0000000c000479ee */ /* 0x000ee600083c0000 */
[----:B------:R-:W-:-:S04]  /*6650*/  VIADD R155, R151, UR5 ;  /* 0x00000005979b7c36 */ /* 0x000fc80008000000 */
[----:B------:R-:W-:-:S04]  /*6660*/  VIADD R158, R155, UR5 ;  /* 0x000000059b9e7c36 */ /* 0x000fc80008000000 */
[----:B------:R-:W-:-:S04]  /*6670*/  VIADD R159, R158, UR5 ;  /* 0x000000059e9f7c36 */ /* 0x000fc80008000000 */
[----:B------:R-:W-:Y:S01]  /*6680*/  VIADD R161, R159, UR5 ;  /* 0x000000059fa17c36 */ /* 0x000fe20008000000 */
[----:B------:R-:W4:Y:S01]  /*6690*/  @!P3 SYNCS.CCTL.IV [UR16+0x4008] ;  /* 0x00400800ff00b9b1 */ /* 0x000f220008000010 */
[----:B------:R-:W-:Y:S02]  /*66a0*/  NOP ;  /* 0x0000000000007918 */ /* 0x000fe40000000000 */
[----:B------:R-:W-:-:S04]  /*66b0*/  VIADD R162, R161, UR5 ;  /* 0x00000005a1a27c36 */ /* 0x000fc80008000000 */
[----:B------:R-:W-:Y:S01]  /*66c0*/  VIADD R163, R162, UR5 ;  /* 0x00000005a2a37c36 */ /* 0x000fe20008000000 */
[----:B---3--:R-:W-:Y:S02]  /*66d0*/  F2FP.SATFINITE.E5M2.F32.PACK_AB_MERGE_C R193, R5, R4, RZ ;  /* 0x0000000405c1723e */ /* 0x008fe400048060ff */
[----:B------:R-:W-:Y:S01]  /*66e0*/  IADD3 R4, P5, PT, R133, R2, RZ ;  /* 0x0000000285047210 */ /* 0x000fe20007fbe0ff */
[----:B------:R-:W-:Y:S01]  /*66f0*/  VIADD R167, R163, UR5 ;  /* 0x00000005a3a77c36 */ /* 0x000fe20008000000 */
[----:B------:R-:W-:Y:S01]  /*6700*/  F2FP.SATFINITE.E5M2.F32.PACK_AB_MERGE_C R7, R7, R6, RZ ;  /* 0x000000060707723e */ /* 0x000fe200048060ff */
[----:B------:R-:W-:Y:S01]  /*6710*/  VIADD R6, R0, 0x6 ;  /* 0x0000000600067836 */ /* 0x000fe20000000000 */
[-C--:B------:R-:W-:Y:S01]  /*6720*/  LEA.HI.X.SX32 R5, R133, R3.reuse, 0x1, P5 ;  /* 0x0000000385057211 */ /* 0x080fe200028f0eff */
[----:B------:R-:W-:Y:S01]  /*6730*/  VIADD R170, R167, UR5 ;  /* 0x00000005a7aa7c36 */ /* 0x000fe20008000000 */
[-C--:B------:R-:W-:Y:S02]  /*6740*/  IADD3 R134, P5, PT, R137, R2.reuse, RZ ;  /* 0x0000000289867210 */ /* 0x080fe40007fbe0ff */
[----:B------:R-:W-:Y:S01]  /*6750*/  LEA.HI.X.SX32 R133, R135, R3, 0x1, P6 ;  /* 0x0000000387857211 */ /* 0x000fe200030f0eff */
[----:B------:R-:W-:Y:S01]  /*6760*/  VIADD R171, R170, UR5 ;  /* 0x00000005aaab7c36 */ /* 0x000fe20008000000 */
[----:B------:R-:W-:-:S02]  /*6770*/  IADD3 R136, P6, PT, R139, R2, RZ ;  /* 0x000000028b887210 */ /* 0x000fc40007fde0ff */
[-C--:B------:R-:W-:Y:S01]  /*6780*/  LEA.HI.X.SX32 R135, R137, R3.reuse, 0x1, P5 ;  /* 0x0000000389877211 */ /* 0x080fe200028f0eff */
[----:B------:R-:W-:Y:S01]  /*6790*/  VIADD R173, R171, UR5 ;  /* 0x00000005abad7c36 */ /* 0x000fe20008000000 */
[CC--:B------:R-:W-:Y:S02]  /*67a0*/  IADD3 R138, P5, PT, R140.reuse, R2.reuse, RZ ;  /* 0x000000028c8a7210 */ /* 0x0c0fe40007fbe0ff */
[-C--:B------:R-:W-:Y:S01]  /*67b0*/  LEA.HI.X.SX32 R137, R139, R3.reuse, 0x1, P6 ;  /* 0x000000038b897211 */ /* 0x080fe200030f0eff */
[----:B------:R-:W-:Y:S01]  /*67c0*/  VIADD R174, R173, UR5 ;  /* 0x00000005adae7c36 */ /* 0x000fe20008000000 */
[----:B------:R-:W-:Y:S02]  /*67d0*/  LEA.HI.X.SX32 R139, R140, R3, 0x1, P5 ;  /* 0x000000038c8b7211 */ /* 0x000fe400028f0eff */
[-C--:B------:R-:W-:Y:S01]  /*67e0*/  IADD3 R140, P3, PT, R141, R2.reuse, RZ ;  /* 0x000000028d8c7210 */ /* 0x080fe20007f7e0ff */
[----:B------:R-:W-:Y:S01]  /*67f0*/  VIADD R175, R174, UR5 ;  /* 0x00000005aeaf7c36 */ /* 0x000fe20008000000 */
[----:B------:R-:W-:-:S02]  /*6800*/  IADD3 R144, P5, PT, R143, R2, RZ ;  /* 0x000000028f907210 */ /* 0x000fc40007fbe0ff */
[CC--:B------:R-:W-:Y:S01]  /*6810*/  IADD3 R142, P6, PT, R146.reuse, R2.reuse, RZ ;  /* 0x00000002928e7210 */ /* 0x0c0fe20007fde0ff */
[----:B------:R-:W-:Y:S01]  /*6820*/  VIADD R179, R175, UR5 ;  /* 0x00000005afb37c36 */ /* 0x000fe20008000000 */
[-C--:B------:R-:W-:Y:S02]  /*6830*/  LEA.HI.X.SX32 R141, R141, R3.reuse, 0x1, P3 ;  /* 0x000000038d8d7211 */ /* 0x080fe400018f0eff */
[-C--:B------:R-:W-:Y:S01]  /*6840*/  LEA.HI.X.SX32 R145, R143, R3.reuse, 0x1, P5 ;  /* 0x000000038f917211 */ /* 0x080fe200028f0eff */
[----:B------:R-:W-:Y:S01]  /*6850*/  VIADD R182, R179, UR5 ;  /* 0x00000005b3b67c36 */ /* 0x000fe20008000000 */
[----:B------:R-:W-:Y:S02]  /*6860*/  LEA.HI.X.SX32 R143, R146, R3, 0x1, P6 ;  /* 0x00000003928f7211 */ /* 0x000fe400030f0eff */
[-C--:B------:R-:W-:Y:S01]  /*6870*/  IADD3 R152, P3, PT, R147, R2.reuse, RZ ;  /* 0x0000000293987210 */ /* 0x080fe20007f7e0ff */
[----:B------:R-:W-:Y:S01]  /*6880*/  VIADD R183, R182, UR5 ;  /* 0x00000005b6b77c36 */ /* 0x000fe20008000000 */
[----:B------:R-:W-:-:S02]  /*6890*/  IADD3 R148, P5, PT, R149, R2, RZ ;  /* 0x0000000295947210 */ /* 0x000fc40007fbe0ff */
[-C--:B------:R-:W-:Y:S01]  /*68a0*/  IADD3 R146, P6, PT, R150, R2.reuse, RZ ;  /* 0x0000000296927210 */ /* 0x080fe20007fde0ff */
        /* <DEDUP_REMOVED lines=11> */
[-C--:B------:R-:W-:Y:S02]  /*6960*/  LEA.HI.X.SX32 R155, R155, R3.reuse, 0x1, P5 ;  /* 0x000000039b9b7211 */ /* 0x080fe400028f0eff */
[----:B------:R-:W-:Y:S02]  /*6970*/  LEA.HI.X.SX32 R151, R158, R3, 0x1, P6 ;  /* 0x000000039e977211 */ /* 0x000fe400030f0eff */
[-C--:B------:R-:W-:Y:S02]  /*6980*/  IADD3 R164, P3, PT, R159, R2.reuse, RZ ;  /* 0x000000029fa47210 */ /* 0x080fe40007f7e0ff */
[----:B------:R-:W-:-:S02]  /*6990*/  IADD3 R160, P5, PT, R161, R2, RZ ;  /* 0x00000002a1a07210 */ /* 0x000fc40007fbe0ff */
[CC--:B------:R-:W-:Y:S02]  /*69a0*/  IADD3 R158, P6, PT, R162.reuse, R2.reuse, RZ ;  /* 0x00000002a29e7210 */ /* 0x0c0fe40007fde0ff */
        /* <DEDUP_REMOVED lines=23> */
[----:B------:R-:W-:Y:S02]  /*6b20*/  ISETP.LT.AND P6, PT, R0, UR11, !P0 ;  /* 0x0000000b00007c0c */ /* 0x000fe4000c7c1270 */
[-C--:B------:R-:W-:Y:S02]  /*6b30*/  LEA.HI.X.SX32 R185, R183, R3.reuse, 0x1, P3 ;  /* 0x00000003b7b97211 */ /* 0x080fe400018f0eff */
[-C--:B------:R-:W-:Y:S02]  /*6b40*/  LEA.HI.X.SX32 R183, R186, R3.reuse, 0x1, P5 ;  /* 0x00000003bab77211 */ /* 0x080fe400028f0eff */
[-C--:B------:R-:W-:Y:S02]  /*6b50*/  IADD3 R188, P5, PT, R189, R2.reuse, RZ ;  /* 0x00000002bdbc7210 */ /* 0x080fe40007fbe0ff */
[----:B------:R-:W-:Y:S02]  /*6b60*/  IADD3 R190, P3, PT, R187, R2, RZ ;  /* 0x00000002bbbe7210 */ /* 0x000fe40007f7e0ff */
[----:B------:R-:W-:-:S02]  /*6b70*/  LEA.HI.X.SX32 R189, R189, R3, 0x1, P5 ;  /* 0x00000003bdbd7211 */ /* 0x000fc400028f0eff */
[-C--:B------:R-:W-:Y:S01]  /*6b80*/  LEA.HI.X.SX32 R191, R187, R3.reuse, 0x1, P3 ;  /* 0x00000003bbbf7211 */ /* 0x080fe200018f0eff */
[----:B------:R3:W-:Y:S01]  /*6b90*/  @P6 STG.E.U8 desc[UR18][R4.64], R193 ;  /* 0x000000c104006986 */ /* 0x0007e2000c101112 */
[----:B------:R-:W-:Y:S02]  /*6ba0*/  ISETP.LT.AND P5, PT, R195, UR11, !P0 ;  /* 0x0000000bc3007c0c */ /* 0x000fe4000c7a1270 */
[C---:B------:R-:W-:Y:S02]  /*6bb0*/  IADD3 R186, P3, PT, R192.reuse, R2, RZ ;  /* 0x00000002c0ba7210 */ /* 0x040fe40007f7e0ff */
[----:B------:R-:W-:Y:S02]  /*6bc0*/  PRMT R195, R193, 0x9910, RZ ;  /* 0x00009910c1c37816 */ /* 0x000fe400000000ff */
[C---:B------:R-:W-:Y:S01]  /*6bd0*/  LEA.HI.X.SX32 R187, R192.reuse, R3, 0x1, P3 ;  /* 0x00000003c0bb7211 */ /* 0x040fe200018f0eff */
[----:B------:R-:W-:Y:S01]  /*6be0*/  VIADD R192, R192, UR5 ;  /* 0x00000005c0c07c36 */ /* 0x000fe20008000000 */
[----:B------:R-:W-:-:S02]  /*6bf0*/  SHF.R.S32.HI R195, RZ, 0x8, R195 ;  /* 0x00000008ffc37819 */ /* 0x000fc400000114c3 */
[----:B------:R-:W-:Y:S01]  /*6c00*/  ISETP.LT.AND P6, PT, R6, UR11, !P0 ;  /* 0x0000000b06007c0c */ /* 0x000fe2000c7c1270 */
[----:B------:R-:W-:Y:S01]  /*6c10*/  VIADD R6, R0, 0x7 ;  /* 0x0000000700067836 */ /* 0x000fe20000000000 */
[----:B------:R-:W-:Y:S01]  /*6c20*/  ISETP.LT.AND P3, PT, R194, UR11, !P0 ;  /* 0x0000000bc2007c0c */ /* 0x000fe2000c761270 */
[----:B------:R-:W-:Y:S01]  /*6c30*/  @P2 STG.E.U8 desc[UR18][R132.64], R195 ;  /* 0x000000c384002986 */ /* 0x000fe2000c101112 */
[----:B------:R-:W-:Y:S01]  /*6c40*/  PRMT R194, R7, 0x9910, RZ ;  /* 0x0000991007c27816 */ /* 0x000fe200000000ff */
[----:B---3--:R-:W-:Y:S01]  /*6c50*/  VIADD R4, R0, 0x9 ;  /* 0x0000000900047836 */ /* 0x008fe20000000000 */
[----:B------:R-:W-:Y:S01]  /*6c60*/  ISETP.LT.AND P2, PT, R6, UR11, !P0 ;  /* 0x0000000b06007c0c */ /* 0x000fe2000c741270 */
[----:B------:R3:W-:Y:S01]  /*6c70*/  @P4 STG.E.U8 desc[UR18][R134.64], R7 ;  /* 0x0000000786004986 */ /* 0x0007e2000c101112 */
[----:B------:R-:W-:Y:S01]  /*6c80*/  F2FP.SATFINITE.E5M2.F32.PACK_AB_MERGE_C R9, R9, R8, RZ ;  /* 0x000000080909723e */ /* 0x000fe200048060ff */
[----:B------:R-:W-:Y:S01]  /*6c90*/  IMAD.MOV.U32 R6, RZ, RZ, R194 ;  /* 0x000000ffff067224 */ /* 0x000fe200078e00c2 */
[----:B------:R-:W-:Y:S01]  /*6ca0*/  F2FP.SATFINITE.E5M2.F32.PACK_AB_MERGE_C R11, R11, R10, RZ ;  /* 0x0000000a0b0b723e */ /* 0x000fe200048060ff */
[----:B------:R-:W-:Y:S01]  /*6cb0*/  VIADD R8, R0, 0x8 ;  /* 0x0000000800087836 */ /* 0x000fe20000000000 */
[----:B------:R-:W-:-:S02]  /*6cc0*/  F2FP.SATFINITE.E5M2.F32.PACK_AB_MERGE_C R13, R13, R12, RZ ;  /* 0x0000000c0d0d723e */ /* 0x000fc400048060ff */
[----:B------:R-:W-:Y:S02]  /*6cd0*/  SHF.R.S32.HI R5, RZ, 0x8, R6 ;  /* 0x00000008ff057819 */ /* 0x000fe40000011406 */
[----:B------:R-:W-:Y:S02]  /*6ce0*/  PRMT R6, R9, 0x9910, RZ ;  /* 0x0000991009067816 */ /* 0x000fe400000000ff */
[----:B------:R-:W-:Y:S01]  /*6cf0*/  ISETP.LT.AND P4, PT, R8, UR11, !P0 ;  /* 0x0000000b08007c0c */ /* 0x000fe2000c781270 */
[----:B------:R5:W-:Y:S01]  /*6d00*/  @P1 STG.E.U8 desc[UR18][R136.64], R5 ;  /* 0x0000000588001986 */ /* 0x000be2000c101112 */
[----:B------:R-:W-:Y:S01]  /*6d10*/  ISETP.LT.AND P1, PT, R4, UR11, !P0 ;  /* 0x0000000b04007c0c */ /* 0x000fe2000c721270 */
[----:B------:R-:W-:Y:S01]  /*6d20*/  IMAD.MOV.U32 R4, RZ, RZ, R6 ;  /* 0x000000ffff047224 */ /* 0x000fe200078e0006 */
[----:B------:R-:W-:Y:S01]  /*6d30*/  F2FP.SATFINITE.E5M2.F32.PACK_AB_MERGE_C R15, R15, R14, RZ ;  /* 0x0000000e0f0f723e */ /* 0x000fe200048060ff */
[C---:B------:R-:W-:Y:S01]  /*6d40*/  VIADD R6, R0.reuse, 0xa ;  /* 0x0000000a00067836 */ /* 0x040fe20000000000 */
[----:B------:R-:W-:Y:S01]  /*6d50*/  @P5 STG.E.U8 desc[UR18][R138.64], R9 ;  /* 0x000000098a005986 */ /* 0x000fe2000c101112 */
[----:B------:R-:W-:Y:S01]  /*6d60*/  F2FP.SATFINITE.E5M2.F32.PACK_AB_MERGE_C R17, R17, R16, RZ ;  /* 0x000000101111723e */ /* 0x000fe200048060ff */
[C---:B------:R-:W-:Y:S01]  /*6d70*/  VIADD R14, R0.reuse, 0x31 ;  /* 0x00000031000e7836 */ /* 0x040fe20000000000 */
[----:B---3--:R-:W-:Y:S01]  /*6d80*/  SHF.R.S32.HI R7, RZ, 0x8, R4 ;  /* 0x00000008ff077819 */ /* 0x008fe20000011404 */
[----:B------:R-:W-:Y:S01]  /*6d90*/  VIADD R4, R0, 0xb ;  /* 0x0000000b00047836 */ /* 0x000fe20000000000 */
[----:B------:R-:W-:-:S02]  /*6da0*/  ISETP.LT.AND P5, PT, R6, UR11, !P0 ;  /* 0x0000000b06007c0c */ /* 0x000fc4000c7a1270 */
[----:B------:R-:W-:Y:S01]  /*6db0*/  PRMT R6, R11, 0x9910, RZ ;  /* 0x000099100b067816 */ /* 0x000fe200000000ff */
[----:B------:R3:W-:Y:S01]  /*6dc0*/  @P3 STG.E.U8 desc[UR18][R140.64], R7 ;  /* 0x000000078c003986 */ /* 0x0007e2000c101112 */
[----:B------:R-:W-:Y:S01]  /*6dd0*/  ISETP.LT.AND P3, PT, R4, UR11, !P0 ;  /* 0x0000000b04007c0c */ /* 0x000fe2000c761270 */
[C---:B------:R-:W-:Y:S01]  /*6de0*/  VIADD R4, R0.reuse, 0xc ;  /* 0x0000000c00047836 */ /* 0x040fe20000000000 */
[----:B------:R-:W-:Y:S01]  /*6df0*/  F2FP.SATFINITE.E5M2.F32.PACK_AB_MERGE_C R19, R19, R18, RZ ;  /* 0x000000121313723e */ /* 0x000fe200048060ff */
[----:B-----5:R-:W-:Y:S01]  /*6e00*/  IMAD.MOV.U32 R5, RZ, RZ, R6 ;  /* 0x000000ffff057224 */ /* 0x020fe200078e0006 */
[----:B------:R-:W-:Y:S01]  /*6e10*/  @P6 STG.E.U8 desc[UR18][R144.64], R11 ;  /* 0x0000000b90006986 */ /* 0x000fe2000c101112 */
[----:B------:R-:W-:Y:S01]  /*6e20*/  PRMT R6, R13, 0x9910, RZ ;  /* 0x000099100d067816 */ /* 0x000fe200000000ff */
[----:B------:R-:W-:Y:S01]  /*6e30*/  VIADD R18, R0, 0x7e ;  /* 0x0000007e00127836 */ /* 0x000fe20000000000 */
[----:B------:R-:W-:Y:S01]  /*6e40*/  ISETP.LT.AND P6, PT, R4, UR11, !P0 ;  /* 0x0000000b04007c0c */ /* 0x000fe2000c7c1270 */
[----:B------:R-:W-:Y:S01]  /*6e50*/  VIADD R4, R0, 0xd ;  /* 0x0000000d00047836 */ /* 0x000fe20000000000 */
[----:B------:R-:W-:Y:S01]  /*6e60*/  SHF.R.S32.HI R5, RZ, 0x8, R5 ;  /* 0x00000008ff057819 */ /* 0x000fe20000011405 */
[----:B---3--:R-:W-:Y:S01]  /*6e70*/  IMAD.MOV.U32 R7, RZ, RZ, R6 ;  /* 0x000000ffff077224 */ /* 0x008fe200078e0006 */
[----:B------:R-:W-:-:S03]  /*6e80*/  PRMT R6, R15, 0x9910, RZ ;  /* 0x000099100f067816 */ /* 0x000fc600000000ff */
[----:B------:R3:W-:Y:S01]  /*6e90*/  @P2 STG.E.U8 desc[UR18][R142.64], R5 ;  /* 0x000000058e002986 */ /* 0x0007e2000c101112 */
[----:B------:R-:W-:Y:S01]  /*6ea0*/  ISETP.LT.AND P2, PT, R4, UR11, !P0 ;  /* 0x0000000b04007c0c */ /* 0x000fe2000c741270 */
[----:B------:R-:W-:Y:S01]  /*6eb0*/  VIADD R4, R0, 0xe ;  /* 0x0000000e00047836 */ /* 0x000fe20000000000 */
[----:B------:R-:W-:Y:S01]  /*6ec0*/  SHF.R.S32.HI R7, RZ, 0x8, R7 ;  /* 0x00000008ff077819 */ /* 0x000fe20000011407 */
[----:B------:R5:W-:Y:S01]  /*6ed0*/  @P4 STG.E.U8 desc[UR18][R152.64], R13 ;  /* 0x0000000d98004986 */ /* 0x000be2000c101112 */
[----:B------:R-:W-:Y:S02]  /*6ee0*/  F2FP.SATFINITE.E5M2.F32.PACK_AB_MERGE_C R21, R21, R20, RZ ;  /* 0x000000141515723e */ /* 0x000fe400048060ff */
[----:B------:R-:W-:Y:S01]  /*6ef0*/  ISETP.LT.AND P4, PT, R4, UR11, !P0 ;  /* 0x0000000b04007c0c */ /* 0x000fe2000c781270 */
[----:B------:R-:W-:Y:S01]  /*6f00*/  VIADD R4, R0, 0xf ;  /* 0x0000000f00047836 */ /* 0x000fe20000000000 */
[----:B------:R0:W-:Y:S01]  /*6f10*/  @P1 STG.E.U8 desc[UR18][R148.64], R7 ;  /* 0x0000000794001986 */ /* 0x0001e2000c101112 */
[----:B------:R-:W-:Y:S01]  /*6f20*/  F2FP.SATFINITE.E5M2.F32.PACK_AB_MERGE_C R23, R23, R22, RZ ;  /* 0x000000161717723e */ /* 0x000fe200048060ff */
[----:B---3--:R-:W-:-:S02]  /*6f30*/  IMAD.MOV.U32 R5, RZ, RZ, R6 ;  /* 0x000000ffff057224 */ /* 0x008fc400078e0006 */
[----:B------:R-:W-:Y:S01]  /*6f40*/  ISETP.LT.AND P1, PT, R4, UR11, !P0 ;  /* 0x0000000b04007c0c */ /* 0x000fe2000c721270 */
[C---:B------:R-:W-:Y:S01]  /*6f50*/  VIADD R4, R0.reuse, 0x10 ;  /* 0x0000001000047836 */ /* 0x040fe20000000000 */
[----:B------:R-:W-:Y:S01]  /*6f60*/  @P5 STG.E.U8 desc[UR18][R146.64], R15 ;  /* 0x0000000f92005986 */ /* 0x000fe2000c101112 */
[----:B------:R-:W-:Y:S01]  /*6f70*/  F2FP.SATFINITE.E5M2.F32.PACK_AB_MERGE_C R25, R25, R24, RZ ;  /* 0x000000181919723e */ /* 0x000fe200048060ff */
[C---:B------:R-:W-:Y:S01]  /*6f80*/  VIADD R6, R0.reuse, 0x24 ;  /* 0x0000002400067836 */ /* 0x040fe20000000000 */
[----:B------:R-:W-:Y:S01]  /*6f90*/  SHF.R.S32.HI R5, RZ, 0x8, R5 ;  /* 0x00000008ff057819 */ /* 0x000fe20000011405 */
[----:B-----5:R-:W-:Y:S01]  /*6fa0*/  VIADD R13, R0, 0x25 ;  /* 0x00000025000d7836 */ /* 0x020fe20000000000 */
[----:B------:R-:W-:Y:S01]  /*6fb0*/  ISETP.LT.AND P5, PT, R4, UR11, !P0 ;  /* 0x0000000b04007c0c */ /* 0x000fe2000c7a1270 */
[----:B------:R-:W-:Y:S01]  /*6fc0*/  VIADD R4, R0, 0x11 ;  /* 0x0000001100047836 */ /* 0x000fe20000000000 */
[----:B0-----:R-:W-:Y:S01]  /*6fd0*/  PRMT R7, R17, 0x9910, RZ ;  /* 0x0000991011077816 */ /* 0x001fe200000000ff */
[----:B------:R0:W-:Y:S01]  /*6fe0*/  @P3 STG.E.U8 desc[UR18][R156.64], R5 ;  /* 0x000000059c003986 */ /* 0x0001e2000c101112 */
[----:B------:R-:W-:-:S02]  /*6ff0*/  F2FP.SATFINITE.E5M2.F32.PACK_AB_MERGE_C R27, R27, R26, RZ ;  /* 0x0000001a1b1b723e */ /* 0x000fc400048060ff */
[----:B------:R-:W-:Y:S01]  /*7000*/  ISETP.LT.AND P3, PT, R4, UR11, !P0 ;  /* 0x0000000b04007c0c */ /* 0x000fe2000c761270 */
[----:B------:R-:W-:Y:S01]  /*7010*/  VIADD R4, R0, 0x12 ;  /* 0x0000001200047836 */ /* 0x000fe20000000000 */
[----:B------:R-:W-:Y:S01]  /*7020*/  @P6 STG.E.U8 desc[UR18][R154.64], R17 ;  /* 0x000000119a006986 */ /* 0x000fe2000c101112 */
[----:B------:R-:W-:Y:S02]  /*7030*/  SHF.R.S32.HI R7, RZ, 0x8, R7 ;  /* 0x00000008ff077819 */ /* 0x000fe40000011407 */
[----:B------:R-:W-:Y:S02]  /*7040*/  F2FP.SATFINITE.E5M2.F32.PACK_AB_MERGE_C R29, R29, R28, RZ ;  /* 0x0000001c1d1d723e */ /* 0x000fe400048060ff */
[----:B------:R-:W-:Y:S01]  /*7050*/  ISETP.LT.AND P6, PT, R4, UR4, !P0 ;  /* 0x0000000404007c0c */ /* 0x000fe2000c7c1270 */
[----:B------:R-:W3:Y:S01]  /*7060*/  LDCU UR4, c[0x0][0x39c] ;  /* 0x00007380ff0477ac */ /* 0x000ee20008000800 */
[----:B------:R-:W-:Y:S01]  /*7070*/  VIADD R4, R0, 0x13 ;  /* 0x0000001300047836 */ /* 0x000fe20000000000 */
[----:B------:R5:W-:Y:S01]  /*7080*/  @P2 STG.E.U8 desc[UR18][R150.64], R7 ;  /* 0x0000000796002986 */ /* 0x000be2000c101112 */
[----:B0-----:R-:W-:-:S02]  /*7090*/  PRMT R5, R19, 0x9910, RZ ;  /* 0x0000991013057816 */ /* 0x001fc400000000ff */
[----:B------:R-:W-:Y:S01]  /*70a0*/  F2FP.SATFINITE.E5M2.F32.PACK_AB_MERGE_C R31, R31, R30, RZ ;  /* 0x0000001e1f1f723e */ /* 0x000fe200048060ff */
[----:B------:R-:W-:Y:S01]  /*70b0*/  @P4 STG.E.U8 desc[UR18][R164.64], R19 ;  /* 0x00000013a4004986 */ /* 0x000fe2000c101112 */
[----:B-1----:R-:W-:Y:S01]  /*70c0*/  ISETP.LT.AND P2, PT, R4, UR6, !P0 ;  /* 0x0000000604007c0c */ /* 0x002fe2000c741270 */
[----:B------:R-:W0:Y:S01]  /*70d0*/  LDCU UR6, c[0x0][0x39c] ;  /* 0x00007380ff0677ac */ /* 0x000e220008000800 */
[----:B------:R-:W-:Y:S01]  /*70e0*/  VIADD R4, R0, 0x14 ;  /* 0x0000001400047836 */ /* 0x000fe20000000000 */
[----:B------:R-:W-:Y:S02]  /*70f0*/  SHF.R.S32.HI R5, RZ, 0x8, R5 ;  /* 0x00000008ff057819 */ /* 0x000fe40000011405 */
[----:B------:R-:W-:Y:S02]  /*7100*/  F2FP.SATFINITE.E5M2.F32.PACK_AB_MERGE_C R33, R33, R32, RZ ;  /* 0x000000202121723e */ /* 0x000fe400048060ff */
[----:B--2---:R-:W-:Y:S01]  /*7110*/  ISETP.LT.AND P4, PT, R4, UR7, !P0 ;  /* 0x0000000704007c0c */ /* 0x004fe2000c781270 */
[----:B------:R-:W1:Y:S01]  /*7120*/  LDCU UR7, c[0x0][0x39c] ;  /* 0x00007380ff0777ac */ /* 0x000e620008000800 */
[----:B------:R-:W-:Y:S01]  /*7130*/  VIADD R4, R0, 0x15 ;  /* 0x0000001500047836 */ /* 0x000fe20000000000 */
[----:B------:R2:W-:Y:S01]  /*7140*/  @P1 STG.E.U8 desc[UR18][R160.64], R5 ;  /* 0x00000005a0001986 */ /* 0x0005e2000c101112 */
[----:B-----5:R-:W-:-:S02]  /*7150*/  PRMT R7, R21, 0x9910, RZ ;  /* 0x0000991015077816 */ /* 0x020fc400000000ff */
[----:B------:R-:W-:Y:S01]  /*7160*/  F2FP.SATFINITE.E5M2.F32.PACK_AB_MERGE_C R35, R35, R34, RZ ;  /* 0x000000222323723e */ /* 0x000fe200048060ff */
[----:B------:R-:W-:Y:S01]  /*7170*/  @P5 STG.E.U8 desc[UR18][R158.64], R21 ;  /* 0x000000159e005986 */ /* 0x000fe2000c101112 */
[----:B---3--:R-:W-:Y:S01]  /*7180*/  ISETP.LT.AND P1, PT, R4, UR4, !P0 ;  /* 0x0000000404007c0c */ /* 0x008fe2000c721270 */
[----:B------:R-:W3:Y:S01]  /*7190*/  LDCU UR4, c[0x0][0x39c] ;  /* 0x00007380ff0477ac */ /* 0x000ee20008000800 */
[----:B------:R-:W-:Y:S01]  /*71a0*/  VIADD R4, R0, 0x16 ;  /* 0x0000001600047836 */ /* 0x000fe20000000000 */
[----:B------:R-:W-:Y:S02]  /*71b0*/  SHF.R.S32.HI R7, RZ, 0x8, R7 ;  /* 0x00000008ff077819 */ /* 0x000fe40000011407 */
[----:B------:R-:W-:Y:S02]  /*71c0*/  PRMT R11, R35, 0x9910, RZ ;  /* 0x00009910230b7816 */ /* 0x000fe400000000ff */
[----:B0-----:R-:W-:Y:S01]  /*71d0*/  ISETP.LT.AND P5, PT, R4, UR6, !P0 ;  /* 0x0000000604007c0c */ /* 0x001fe2000c7a1270 */
[----:B------:R-:W0:Y:S01]  /*71e0*/  LDCU UR6, c[0x0][0x39c] ;  /* 0x00007380ff0677ac */ /* 0x000e220008000800 */
[----:B------:R-:W-:Y:S01]  /*71f0*/  VIADD R4, R0, 0x17 ;  /* 0x0000001700047836 */ /* 0x000fe20000000000 */
[----:B------:R5:W-:Y:S01]  /*7200*/  @P3 STG.E.U8 desc[UR18][R168.64], R7 ;  /* 0x00000007a8003986 */ /* 0x000be2000c101112 */
[----:B--2---:R-:W-:-:S02]  /*7210*/  PRMT R5, R23, 0x9910, RZ ;  /* 0x0000991017057816 */ /* 0x004fc400000000ff */
[----:B------:R-:W-:Y:S01]  /*7220*/  SHF.R.S32.HI R11, RZ, 0x8, R11 ;  /* 0x00000008ff0b7819 */ /* 0x000fe2000001140b */
[----:B------:R-:W-:Y:S01]  /*7230*/  @P6 STG.E.U8 desc[UR18][R166.64], R23 ;  /* 0x00000017a6006986 */ /* 0x000fe2000c101112 */
[----:B-1----:R-:W-:Y:S01]  /*7240*/  ISETP.LT.AND P3, PT, R4, UR7, !P0 ;  /* 0x0000000704007c0c */ /* 0x002fe2000c761270 */
[----:B------:R-:W1:Y:S01]  /*7250*/  LDCU UR7, c[0x0][0x39c] ;  /* 0x00007380ff0777ac */ /* 0x000e620008000800 */
[----:B------:R-:W-:Y:S01]  /*7260*/  VIADD R4, R0, 0x18 ;  /* 0x0000001800047836 */ /* 0x000fe20000000000 */
[----:B------:R-:W-:Y:S02]  /*7270*/  SHF.R.S32.HI R5, RZ, 0x8, R5 ;  /* 0x00000008ff057819 */ /* 0x000fe40000011405 */
[----:B------:R-:W-:Y:S02]  /*7280*/  F2FP.SATFINITE.E5M2.F32.PACK_AB_MERGE_C R37, R37, R36, RZ ;  /* 0x000000242525723e */ /* 0x000fe400048060ff */
[----:B---3--:R-:W-:Y:S01]  /*7290*/  ISETP.LT.AND P6, PT, R4, UR4, !P0 ;  /* 0x0000000404007c0c */ /* 0x008fe2000c7c1270 */
[----:B------:R-:W2:Y:S01]  /*72a0*/  LDCU UR4, c[0x0][0x39c] ;  /* 0x00007380ff0477ac */ /* 0x000ea20008000800 */
[----:B------:R-:W-:Y:S01]  /*72b0*/  VIADD R4, R0, 0x19 ;  /* 0x0000001900047836 */ /* 0x000fe20000000000 */
[----:B------:R3:W-:Y:S01]  /*72c0*/  @P2 STG.E.U8 desc[UR18][R162.64], R5 ;  /* 0x00000005a2002986 */ /* 0x0007e2000c101112 */
[----:B-----5:R-:W-:-:S02]  /*72d0*/  PRMT R7, R25, 0x9910, RZ ;  /* 0x0000991019077816 */ /* 0x020fc400000000ff */
[----:B------:R-:W-:Y:S01]  /*72e0*/  PRMT R12, R37, 0x9910, RZ ;  /* 0x00009910250c7816 */ /* 0x000fe200000000ff */
[----:B------:R-:W-:Y:S01]  /*72f0*/  @P4 STG.E.U8 desc[UR18][R176.64], R25 ;  /* 0x00000019b0004986 */ /* 0x000fe2000c101112 */
[----:B0-----:R-:W-:Y:S01]  /*7300*/  ISETP.LT.AND P2, PT, R4, UR6, !P0 ;  /* 0x0000000604007c0c */ /* 0x001fe2000c741270 */
[----:B------:R-:W0:Y:S01]  /*7310*/  LDCU UR6, c[0x0][0x39c] ;  /* 0x00007380ff0677ac */ /* 0x000e220008000800 */
[----:B------:R-:W-:Y:S01]  /*7320*/  VIADD R4, R0, 0x1a ;  /* 0x0000001a00047836 */ /* 0x000fe20000000000 */
[----:B------:R-:W-:Y:S02]  /*7330*/  SHF.R.S32.HI R7, RZ, 0x8, R7 ;  /* 0x00000008ff077819 */ /* 0x000fe40000011407 */
[----:B------:R-:W-:Y:S02]  /*7340*/  F2FP.SATFINITE.E5M2.F32.PACK_AB_MERGE_C R39, R39, R38, RZ ;  /* 0x000000262727723e */ /* 0x000fe400048060ff */
[----:B-1----:R-:W-:Y:S01]  /*7350*/  ISETP.LT.AND P4, PT, R4, UR7, !P0 ;  /* 0x0000000704007c0c */ /* 0x002fe2000c781270 */
[----:B------:R-:W1:Y:S01]  /*7360*/  LDCU UR7, c[0x0][0x39c] ;  /* 0x00007380ff0777ac */ /* 0x000e620008000800 */
[----:B------:R-:W-:Y:S01]  /*7370*/  VIADD R4, R0, 0x1b ;  /* 0x0000001b00047836 */ /* 0x000fe20000000000 */
[----:B------:R5:W-:Y:S01]  /*7380*/  @P1 STG.E.U8 desc[UR18][R172.64], R7 ;  /* 0x00000007ac001986 */ /* 0x000be2000c101112 */
[----:B---3--:R-:W-:-:S02]  /*7390*/  PRMT R5, R27, 0x9910, RZ ;  /* 0x000099101b057816 */ /* 0x008fc400000000ff */
[----:B------:R-:W-:Y:S01]  /*73a0*/  F2FP.SATFINITE.E5M2.F32.PACK_AB_MERGE_C R41, R41, R40, RZ ;  /* 0x000000282929723e */ /* 0x000fe200048060ff */
[----:B------:R-:W-:Y:S01]  /*73b0*/  @P5 STG.E.U8 desc[UR18][R170.64], R27 ;  /* 0x0000001baa005986 */ /* 0x000fe2000c101112 */
[----:B--2---:R-:W-:Y:S01]  /*73c0*/  ISETP.LT.AND P1, PT, R4, UR4, !P0 ;  /* 0x0000000404007c0c */ /* 0x004fe2000c721270 */
[----:B------:R-:W2:Y:S01]  /*73d0*/  LDCU UR4, c[0x0][0x39c] ;  /* 0x00007380ff0477ac */ /* 0x000ea20008000800 */
[----:B------:R-:W-:Y:S01]  /*73e0*/  VIADD R4, R0, 0x1c ;  /* 0x0000001c00047836 */ /* 0x000fe20000000000 */
[----:B------:R-:W-:Y:S02]  /*73f0*/  SHF.R.S32.HI R5, RZ, 0x8, R5 ;  /* 0x00000008ff057819 */ /* 0x000fe40000011405 */
[----:B------:R-:W-:Y:S02]  /*7400*/  F2FP.SATFINITE.E5M2.F32.PACK_AB_MERGE_C R43, R43, R42, RZ ;  /* 0x0000002a2b2b723e */ /* 0x000fe400048060ff */
[----:B0-----:R-:W-:Y:S01]  /*7410*/  ISETP.LT.AND P5, PT, R4, UR6, !P0 ;  /* 0x0000000604007c0c */ /* 0x001fe2000c7a1270 */
[----:B------:R-:W0:Y:S01]  /*7420*/  LDCU UR6, c[0x0][0x39c] ;  /* 0x00007380ff0677ac */ /* 0x000e220008000800 */
[----:B------:R-:W-:Y:S01]  /*7430*/  VIADD R4, R0, 0x1d ;  /* 0x0000001d00047836 */ /* 0x000fe20000000000 */
[----:B------:R3:W-:Y:S01]  /*7440*/  @P3 STG.E.U8 desc[UR18][R180.64], R5 ;  /* 0x00000005b4003986 */ /* 0x0007e2000c101112 */
[----:B-----5:R-:W-:-:S02]  /*7450*/  PRMT R7, R29, 0x9910, RZ ;  /* 0x000099101d077816 */ /* 0x020fc400000000ff */
[----:B------:R-:W-:Y:S01]  /*7460*/  F2FP.SATFINITE.E5M2.F32.PACK_AB_MERGE_C R45, R45, R44, RZ ;  /* 0x0000002c2d2d723e */ /* 0x000fe200048060ff */
[----:B------:R-:W-:Y:S01]  /*7470*/  @P6 STG.E.U8 desc[UR18][R178.64], R29 ;  /* 0x0000001db2006986 */ /* 0x000fe2000c101112 */
[----:B-1----:R-:W-:Y:S01]  /*7480*/  ISETP.LT.AND P3, PT, R4, UR7, !P0 ;  /* 0x0000000704007c0c */ /* 0x002fe2000c761270 */
[----:B------:R-:W1:Y:S01]  /*7490*/  LDCU UR7, c[0x0][0x39c] ;  /* 0x00007380ff0777ac */ /* 0x000e620008000800 */
[----:B------:R-:W-:Y:S01]  /*74a0*/  VIADD R4, R0, 0x1e ;  /* 0x0000001e00047836 */ /* 0x000fe20000000000 */
[----:B------:R-:W-:Y:S02]  /*74b0*/  SHF.R.S32.HI R7, RZ, 0x8, R7 ;  /* 0x00000008ff077819 */ /* 0x000fe40000011407 */
[----:B------:R-:W-:Y:S02]  /*74c0*/  F2FP.SATFINITE.E5M2.F32.PACK_AB_MERGE_C R47, R47, R46, RZ ;  /* 0x0000002e2f2f723e */ /* 0x000fe400048060ff */
[----:B--2---:R-:W-:Y:S01]  /*74d0*/  ISETP.LT.AND P6, PT, R4, UR4, !P0 ;  /* 0x0000000404007c0c */ /* 0x004fe2000c7c1270 */
[----:B------:R-:W2:Y:S01]  /*74e0*/  LDCU UR4, c[0x0][0x39c] ;  /* 0x00007380ff0477ac */ /* 0x000ea20008000800 */
[----:B------:R-:W-:Y:S01]  /*74f0*/  VIADD R4, R0, 0x1f ;  /* 0x0000001f00047836 */ /* 0x000fe20000000000 */
[----:B------:R5:W-:Y:S01]  /*7500*/  @P2 STG.E.U8 desc[UR18][R174.64], R7 ;  /* 0x00000007ae002986 */ /* 0x000be2000c101112 */
[----:B---3--:R-:W-:-:S02]  /*7510*/  PRMT R5, R31, 0x9910, RZ ;  /* 0x000099101f057816 */ /* 0x008fc400000000ff */
[----:B------:R-:W-:Y:S01]  /*7520*/  F2FP.SATFINITE.E5M2.F32.PACK_AB_MERGE_C R49, R49, R48, RZ ;  /* 0x000000303131723e */ /* 0x000fe200048060ff */
[----:B------:R-:W-:Y:S01]  /*7530*/  @P4 STG.E.U8 desc[UR18][R184.64], R31 ;  /* 0x0000001fb8004986 */ /* 0x000fe2000c101112 */
[----:B0-----:R-:W-:Y:S01]  /*7540*/  ISETP.LT.AND P2, PT, R4, UR6, !P0 ;  /* 0x0000000604007c0c */ /* 0x001fe2000c741270 */
[----:B------:R-:W-:Y:S01]  /*7550*/  VIADD R4, R0, 0x20 ;  /* 0x0000002000047836 */ /* 0x000fe20000000000 */
[----:B------:R-:W0:Y:S01]  /*7560*/  LDCU UR6, c[0x0][0x39c] ;  /* 0x00007380ff0677ac */ /* 0x000e220008000800 */
[----:B------:R-:W-:Y:S02]  /*7570*/  SHF.R.S32.HI R5, RZ, 0x8, R5 ;  /* 0x00000008ff057819 */ /* 0x000fe40000011405 */
[----:B------:R-:W-:Y:S02]  /*7580*/  F2FP.SATFINITE.E5M2.F32.PACK_AB_MERGE_C R51, R51, R50, RZ ;  /* 0x000000323333723e */ /* 0x000fe400048060ff */
[----:B-1----:R-:W-:Y:S01]  /*7590*/  ISETP.LT.AND P4, PT, R4, UR7, !P0 ;  /* 0x0000000704007c0c */ /* 0x002fe2000c781270 */
[----:B------:R-:W1:Y:S01]  /*75a0*/  LDCU UR7, c[0x0][0x39c] ;  /* 0x00007380ff0777ac */ /* 0x000e620008000800 */
[----:B------:R-:W-:Y:S01]  /*75b0*/  VIADD R4, R0, 0x21 ;  /* 0x0000002100047836 */ /* 0x000fe20000000000 */
[----:B------:R3:W-:Y:S01]  /*75c0*/  @P1 STG.E.U8 desc[UR18][R182.64], R5 ;  /* 0x00000005b6001986 */ /* 0x0007e2000c101112 */
[----:B-----5:R-:W-:-:S02]  /*75d0*/  PRMT R7, R33, 0x9910, RZ ;  /* 0x0000991021077816 */ /* 0x020fc400000000ff */
[----:B------:R-:W-:Y:S01]  /*75e0*/  F2FP.SATFINITE.E5M2.F32.PACK_AB_MERGE_C R53, R53, R52, RZ ;  /* 0x000000343535723e */ /* 0x000fe200048060ff */
[----:B------:R-:W-:Y:S01]  /*75f0*/  @P5 STG.E.U8 desc[UR18][R190.64], R33 ;  /* 0x00000021be005986 */ /* 0x000fe2000c101112 */
[----:B--2---:R-:W-:Y:S01]  /*7600*/  ISETP.LT.AND P1, PT, R4, UR4, !P0 ;  /* 0x0000000404007c0c */ /* 0x004fe2000c721270 */
[----:B------:R-:W2:Y:S01]  /*7610*/  LDCU UR4, c[0x0][0x39c] ;  /* 0x00007380ff0477ac */ /* 0x000ea20008000800 */
[C---:B------:R-:W-:Y:S01]  /*7620*/  VIADD R4, R0.reuse, 0x22 ;  /* 0x0000002200047836 */ /* 0x040fe20000000000 */
[----:B------:R-:W-:Y:S02]  /*7630*/  SHF.R.S32.HI R7, RZ, 0x8, R7 ;  /* 0x00000008ff077819 */ /* 0x000fe40000011407 */
[----:B------:R-:W-:Y:S01]  /*7640*/  F2FP.SATFINITE.E5M2.F32.PACK_AB_MERGE_C R55, R55, R54, RZ ;  /* 0x000000363737723e */ /* 0x000fe200048060ff */
[----:B---3--:R-:W-:Y:S01]  /*7650*/  VIADD R5, R0, 0x23 ;  /* 0x0000002300057836 */ /* 0x008fe20000000000 */
[----:B0-----:R-:W-:Y:S01]  /*7660*/  ISETP.LT.AND P5, PT, R4, UR6, !P0 ;  /* 0x0000000604007c0c */ /* 0x001fe2000c7a1270 */
[----:B------:R0:W-:Y:S01]  /*7670*/  @P3 STG.E.U8 desc[UR18][R188.64], R7 ;  /* 0x00000007bc003986 */ /* 0x0001e2000c101112 */
[C---:B------:R-:W-:Y:S01]  /*7680*/  IADD3 R4, P3, PT, R192.reuse, R2, RZ ;  /* 0x00000002c0047210 */ /* 0x040fe20007f7e0ff */
[----:B------:R-:W3:Y:S01]  /*7690*/  LDCU UR6, c[0x0][0x39c] ;  /* 0x00007380ff0677ac */ /* 0x000ee20008000800 */
[----:B------:R-:W-:Y:S01]  /*76a0*/  F2FP.SATFINITE.E5M2.F32.PACK_AB_MERGE_C R57, R57, R56, RZ ;  /* 0x000000383939723e */ /* 0x000fe200048060ff */
[----:B------:R-:W-:Y:S01]  /*76b0*/  @P6 STG.E.U8 desc[UR18][R186.64], R35 ;  /* 0x00000023ba006986 */ /* 0x000fe2000c101112 */
[----:B-1----:R-:W-:Y:S01]  /*76c0*/  ISETP.LT.AND P6, PT, R5, UR7, !P0 ;  /* 0x0000000705007c0c */ /* 0x002fe2000c7c1270 */
[----:B------:R-:W1:Y:S01]  /*76d0*/  LDCU UR7, c[0x0][0x39c] ;  /* 0x00007380ff0777ac */ /* 0x000e620008000800 */
[C---:B------:R-:W-:Y:S01]  /*76e0*/  LEA.HI.X.SX32 R5, R192.reuse, R3, 0x1, P3 ;  /* 0x00000003c0057211 */ /* 0x040fe200018f0eff */
[----:B------:R-:W-:Y:S01]  /*76f0*/  VIADD R192, R192, UR5 ;  /* 0x00000005c0c07c36 */ /* 0x000fe20008000000 */
[----:B------:R-:W-:-:S02]  /*7700*/  F2FP.SATFINITE.E5M2.F32.PACK_AB_MERGE_C R59, R59, R58, RZ ;  /* 0x0000003a3b3b723e */ /* 0x000fc400048060ff */
[----:B--2---:R-:W-:Y:S01]  /*7710*/  ISETP.LT.AND P3, PT, R6, UR4, !P0 ;  /* 0x0000000406007c0c */ /* 0x004fe2000c761270 */
[----:B------:R2:W-:Y:S01]  /*7720*/  @P2 STG.E.U8 desc[UR18][R4.64], R11 ;  /* 0x0000000b04002986 */ /* 0x0005e2000c101112 */
[----:B------:R-:W5:Y:S01]  /*7730*/  LDCU UR4, c[0x0][0x39c] ;  /* 0x00007380ff0477ac */ /* 0x000f620008000800 */
[C---:B------:R-:W-:Y:S01]  /*7740*/  IADD3 R6, P2, PT, R192.reuse, R2, RZ ;  /* 0x00000002c0067210 */ /* 0x040fe20007f5e0ff */
[C---:B------:R-:W-:Y:S01]  /*7750*/  VIADD R10, R192.reuse, UR5 ;  /* 0x00000005c00a7c36 */ /* 0x040fe20008000000 */
[----:B------:R-:W-:Y:S02]  /*7760*/  F2FP.SATFINITE.E5M2.F32.PACK_AB_MERGE_C R61, R61, R60, RZ ;  /* 0x0000003c3d3d723e */ /* 0x000fe400048060ff */
[-C--:B0-----:R-:W-:Y:S02]  /*7770*/  LEA.HI.X.SX32 R7, R192, R3.reuse, 0x1, P2 ;  /* 0x00000003c0077211 */ /* 0x081fe400010f0eff */
[C---:B------:R-:W-:Y:S02]  /*7780*/  IADD3 R8, P2, PT, R10.reuse, R2, RZ ;  /* 0x000000020a087210 */ /* 0x040fe40007f5e0ff */
[----:B------:R-:W-:Y:S01]  /*7790*/  F2FP.SATFINITE.E5M2.F32.PACK_AB_MERGE_C R63, R63, R62, RZ ;  /* 0x0000003e3f3f723e */ /* 0x000fe200048060ff */
[----:B------:R0:W-:Y:S01]  /*77a0*/  @P4 STG.E.U8 desc[UR18][R6.64], R37 ;  /* 0x0000002506004986 */ /* 0x0001e2000c101112 */
[C---:B------:R-:W-:Y:S01]  /*77b0*/  LEA.HI.X.SX32 R9, R10.reuse, R3, 0x1, P2 ;  /* 0x000000030a097211 */ /* 0x040fe200010f0eff */
[----:B------:R-:W-:Y:S01]  /*77c0*/  VIADD R10, R10, UR5 ;  /* 0x000000050a0a7c36 */ /* 0x000fe20008000000 */
[----:B--2---:R-:W-:Y:S01]  /*77d0*/  SHF.R.S32.HI R11, RZ, 0x8, R12 ;  /* 0x00000008ff0b7819 */ /* 0x004fe2000001140c */
[C---:B------:R-:W-:Y:S01]  /*77e0*/  VIADD R5, R0.reuse, 0x26 ;  /* 0x0000002600057836 */ /* 0x040fe20000000000 */
[----:B------:R-:W-:Y:S01]  /*77f0*/  F2FP.SATFINITE.E5M2.F32.PACK_AB_MERGE_C R65, R65, R64, RZ ;  /* 0x000000404141723e */ /* 0x000fe200048060ff */
[----:B------:R-:W-:Y:S01]  /*7800*/  VIADD R12, R0, 0x27 ;  /* 0x00000027000c7836 */ /* 0x000fe20000000000 */
[----:B------:R-:W-:Y:S01]  /*7810*/  F2FP.SATFINITE.E5M2.F32.PACK_AB_MERGE_C R67, R67, R66, RZ ;  /* 0x000000424343723e */ /* 0x000fe200048060ff */
[----:B------:R2:W-:Y:S01]  /*7820*/  @P1 STG.E.U8 desc[UR18][R8.64], R11 ;  /* 0x0000000b08001986 */ /* 0x0005e2000c101112 */
[----:B------:R-:W-:-:S02]  /*7830*/  IADD3 R4, P1, PT, R10, R2, RZ ;  /* 0x000000020a047210 */ /* 0x000fc40007f3e0ff */
[----:B-----5:R-:W-:Y:S01]  /*7840*/  ISETP.LT.AND P2, PT, R13, UR4, !P0 ;  /* 0x000000040d007c0c */ /* 0x020fe2000c741270 */
[----:B------:R-:W5:Y:S01]  /*7850*/  LDCU UR4, c[0x0][0x39c] ;  /* 0x00007380ff0477ac */ /* 0x000f620008000800 */
[----:B---3--:R-:W-:Y:S02]  /*7860*/  ISETP.LT.AND P4, PT, R5, UR6, !P0 ;  /* 0x0000000605007c0c */ /* 0x008fe4000c781270 */
[CC--:B------:R-:W-:Y:S01]  /*7870*/  LEA.HI.X.SX32 R5, R10.reuse, R3.reuse, 0x1, P1 ;  /* 0x000000030a057211 */ /* 0x0c0fe200008f0eff */
[----:B------:R-:W-:Y:S01]  /*7880*/  VIADD R10, R10, UR5 ;  /* 0x000000050a0a7c36 */ /* 0x000fe20008000000 */
[----:B------:R-:W-:Y:S01]  /*7890*/  PRMT R13, R39, 0x9910, RZ ;  /* 0x00009910270d7816 */ /* 0x000fe200000000ff */
[----:B------:R-:W3:Y:S01]  /*78a0*/  LDCU UR6, c[0x0][0x39c] ;  /* 0x00007380ff0677ac */ /* 0x000ee20008000800 */
[----:B-1----:R-:W-:Y:S01]  /*78b0*/  ISETP.LT.AND P1, PT, R12, UR7, !P0 ;  /* 0x000000070c007c0c */ /* 0x002fe2000c721270 */
[----:B------:R1:W-:Y:S01]  /*78c0*/  @P5 STG.E.U8 desc[UR18][R4.64], R39 ;  /* 0x0000002704005986 */ /* 0x0003e2000c101112 */
[CC--:B0-----:R-:W-:Y:S01]  /*78d0*/  IADD3 R6, P5, PT, R10.reuse, R2.reuse, RZ ;  /* 0x000000020a067210 */ /* 0x0c1fe20007fbe0ff */
[C---:B--2---:R-:W-:Y:S01]  /*78e0*/  VIADD R11, R10.reuse, UR5 ;  /* 0x000000050a0b7c36 */ /* 0x044fe20008000000 */
[----:B------:R-:W-:Y:S01]  /*78f0*/  SHF.R.S32.HI R13, RZ, 0x8, R13 ;  /* 0x00000008ff0d7819 */ /* 0x000fe2000001140d */
[----:B------:R-:W0:Y:S01]  /*7900*/  LDCU UR7, c[0x0][0x39c] ;  /* 0x00007380ff0777ac */ /* 0x000e220008000800 */
[-C--:B------:R-:W-:Y:S01]  /*7910*/  LEA.HI.X.SX32 R7, R10, R3.reuse, 0x1, P5 ;  /* 0x000000030a077211 */ /* 0x080fe200028f0eff */
[C---:B------:R-:W-:Y:S01]  /*7920*/  VIADD R10, R0.reuse, 0x28 ;  /* 0x00000028000a7836 */ /* 0x040fe20000000000 */
[----:B------:R-:W-:Y:S01]  /*7930*/  IADD3 R8, P5, PT, R11, R2, RZ ;  /* 0x000000020b087210 */ /* 0x000fe20007fbe0ff */
[----:B------:R-:W-:Y:S01]  /*7940*/  VIADD R12, R0, 0x29 ;  /* 0x00000029000c7836 */ /* 0x000fe20000000000 */
[----:B------:R-:W-:Y:S01]  /*7950*/  F2FP.SATFINITE.E5M2.F32.PACK_AB_MERGE_C R69, R69, R68, RZ ;  /* 0x000000444545723e */ /* 0x000fe200048060ff */
[----:B------:R2:W-:Y:S01]  /*7960*/  @P6 STG.E.U8 desc[UR18][R6.64], R13 ;  /* 0x0000000d06006986 */ /* 0x0005e2000c101112 */
[C---:B------:R-:W-:Y:S01]  /*7970*/  LEA.HI.X.SX32 R9, R11.reuse, R3, 0x1, P5 ;  /* 0x000000030b097211 */ /* 0x040fe200028f0eff */
[----:B------:R-:W-:Y:S01]  /*7980*/  VIADD R11, R11, UR5 ;  /* 0x000000050b0b7c36 */ /* 0x000fe20008000000 */
[----:B-----5:R-:W-:Y:S01]  /*7990*/  ISETP.LT.AND P5, PT, R10, UR4, !P0 ;  /* 0x000000040a007c0c */ /* 0x020fe2000c7a1270 */
[----:B------:R-:W5:Y:S01]  /*79a0*/  LDCU UR4, c[0x0][0x39c] ;  /* 0x00007380ff0477ac */ /* 0x000f620008000800 */
[----:B------:R-:W-:Y:S01]  /*79b0*/  PRMT R10, R41, 0x9910, RZ ;  /* 0x00009910290a7816 */ /* 0x000fe200000000ff */
[----:B------:R0:W-:Y:S01]  /*79c0*/  @P3 STG.E.U8 desc[UR18][R8.64], R41 ;  /* 0x0000002908003986 */ /* 0x0001e2000c101112 */
[----:B-1----:R-:W-:-:S02]  /*79d0*/  IADD3 R4, P3, PT, R11, R2, RZ ;  /* 0x000000020b047210 */ /* 0x002fc40007f7e0ff */
[----:B------:R-:W-:Y:S02]  /*79e0*/  F2FP.SATFINITE.E5M2.F32.PACK_AB_MERGE_C R71, R71, R70, RZ ;  /* 0x000000464747723e */ /* 0x000fe400048060ff */
[CC--:B------:R-:W-:Y:S01]  /*79f0*/  LEA.HI.X.SX32 R5, R11.reuse, R3.reuse, 0x1, P3 ;  /* 0x000000030b057211 */ /* 0x0c0fe200018f0eff */
[----:B------:R-:W-:Y:S01]  /*7a00*/  VIADD R11, R11, UR5 ;  /* 0x000000050b0b7c36 */ /* 0x000fe20008000000 */
[----:B--2---:R-:W-:Y:S02]  /*7a10*/  SHF.R.S32.HI R13, RZ, 0x8, R10 ;  /* 0x00000008ff0d7819 */ /* 0x004fe4000001140a */
[----:B---3--:R-:W-:Y:S01]  /*7a20*/  ISETP.LT.AND P3, PT, R12, UR6, !P0 ;  /* 0x000000060c007c0c */ /* 0x008fe2000c761270 */
[----:B------:R-:W1:Y:S01]  /*7a30*/  LDCU UR6, c[0x0][0x39c] ;  /* 0x00007380ff0677ac */ /* 0x000e620008000800 */
[C---:B------:R-:W-:Y:S01]  /*7a40*/  VIADD R10, R11.reuse, UR5 ;  /* 0x000000050b0a7c36 */ /* 0x040fe20008000000 */
[----:B------:R2:W-:Y:S01]  /*7a50*/  @P2 STG.E.U8 desc[UR18][R4.64], R13 ;  /* 0x0000000d04002986 */ /* 0x0005e2000c101112 */
[----:B------:R-:W-:Y:S01]  /*7a60*/  IADD3 R6, P2, PT, R11, R2, RZ ;  /* 0x000000020b067210 */ /* 0x000fe20007f5e0ff */
[C---:B0-----:R-:W-:Y:S01]  /*7a70*/  VIADD R8, R0.reuse, 0x2a ;  /* 0x0000002a00087836 */ /* 0x041fe20000000000 */
[----:B------:R-:W-:Y:S01]  /*7a80*/  PRMT R12, R43, 0x9910, RZ ;  /* 0x000099102b0c7816 */ /* 0x000fe200000000ff */
[----:B------:R-:W-:Y:S01]  /*7a90*/  VIADD R9, R0, 0x2b ;  /* 0x0000002b00097836 */ /* 0x000fe20000000000 */
[----:B------:R-:W-:-:S02]  /*7aa0*/  LEA.HI.X.SX32 R7, R11, R3, 0x1, P2 ;  /* 0x000000030b077211 */ /* 0x000fc400010f0eff */
[----:B-----5:R-:W-:Y:S01]  /*7ab0*/  ISETP.LT.AND P2, PT, R8, UR4, !P0 ;  /* 0x0000000408007c0c */ /* 0x020fe2000c741270 */
[----:B------:R-:W-:Y:S01]  /*7ac0*/  IMAD.MOV.U32 R11, RZ, RZ, R12 ;  /* 0x000000ffff0b7224 */ /* 0x000fe200078e000c */
[C---:B------:R-:W-:Y:S01]  /*7ad0*/  IADD3 R8, P6, PT, R10.reuse, R2, RZ ;  /* 0x000000020a087210 */ /* 0x040fe20007fde0ff */
[----:B------:R0:W-:Y:S01]  /*7ae0*/  @P4 STG.E.U8 desc[UR18][R6.64], R43 ;  /* 0x0000002b06004986 */ /* 0x0001e2000c101112 */
[----:B------:R-:W-:Y:S01]  /*7af0*/  ISETP.LT.AND P4, PT, R9, UR7, !P0 ;  /* 0x0000000709007c0c */ /* 0x000fe2000c781270 */
[----:B------:R-:W3:Y:S01]  /*7b00*/  LDCU UR4, c[0x0][0x39c] ;  /* 0x00007380ff0477ac */ /* 0x000ee20008000800 */
[C---:B------:R-:W-:Y:S01]  /*7b10*/  LEA.HI.X.SX32 R9, R10.reuse, R3, 0x1, P6 ;  /* 0x000000030a097211 */ /* 0x040fe200030f0eff */
[----:B------:R-:W-:Y:S01]  /*7b20*/  VIADD R10, R10, UR5 ;  /* 0x000000050a0a7c36 */ /* 0x000fe20008000000 */
[----:B------:R-:W-:Y:S01]  /*7b30*/  SHF.R.S32.HI R11, RZ, 0x8, R11 ;  /* 0x00000008ff0b7819 */ /* 0x000fe2000001140b */
[----:B--2---:R-:W-:Y:S01]  /*7b40*/  VIADD R5, R0, 0x2c ;  /* 0x0000002c00057836 */ /* 0x004fe20000000000 */
[----:B------:R-:W2:Y:S01]  /*7b50*/  LDCU UR7, c[0x0][0x39c] ;  /* 0x00007380ff0777ac */ /* 0x000ea20008000800 */
[----:B------:R-:W-:-:S02]  /*7b60*/  PRMT R13, R45, 0x9910, RZ ;  /* 0x000099102d0d7816 */ /* 0x000fc400000000ff */
[-C--:B------:R-:W-:Y:S01]  /*7b70*/  IADD3 R4, P6, PT, R10, R2.reuse, RZ ;  /* 0x000000020a047210 */ /* 0x080fe20007fde0ff */
[----:B------:R5:W-:Y:S01]  /*7b80*/  @P1 STG.E.U8 desc[UR18][R8.64], R11 ;  /* 0x0000000b08001986 */ /* 0x000be2000c101112 */
[----:B-1----:R-:W-:Y:S01]  /*7b90*/  ISETP.LT.AND P1, PT, R5, UR6, !P0 ;  /* 0x0000000605007c0c */ /* 0x002fe2000c721270 */
[----:B0-----:R-:W-:Y:S01]  /*7ba0*/  VIADD R7, R0, 0x2d ;  /* 0x0000002d00077836 */ /* 0x001fe20000000000 */
[C---:B------:R-:W-:Y:S01]  /*7bb0*/  LEA.HI.X.SX32 R5, R10.reuse, R3, 0x1, P6 ;  /* 0x000000030a057211 */ /* 0x040fe200030f0eff */
[----:B------:R-:W-:Y:S01]  /*7bc0*/  VIADD R10, R10, UR5 ;  /* 0x000000050a0a7c36 */ /* 0x000fe20008000000 */
[----:B------:R-:W0:Y:S01]  /*7bd0*/  LDCU UR6, c[0x0][0x39c] ;  /* 0x00007380ff0677ac */ /* 0x000e220008000800 */
[----:B------:R-:W-:Y:S02]  /*7be0*/  SHF.R.S32.HI R13, RZ, 0x8, R13 ;  /* 0x00000008ff0d7819 */ /* 0x000fe4000001140d */
[----:B------:R1:W-:Y:S01]  /*7bf0*/  @P5 STG.E.U8 desc[UR18][R4.64], R45 ;  /* 0x0000002d04005986 */ /* 0x0003e2000c101112 */
[----:B------:R-:W-:-:S02]  /*7c00*/  IADD3 R6, P6, PT, R10, R2, RZ ;  /* 0x000000020a067210 */ /* 0x000fc40007fde0ff */
[----:B---3--:R-:W-:Y:S01]  /*7c10*/  ISETP.LT.AND P5, PT, R7, UR4, !P0 ;  /* 0x0000000407007c0c */ /* 0x008fe2000c7a1270 */
[C---:B-----5:R-:W-:Y:S01]  /*7c20*/  VIADD R11, R10.reuse, UR5 ;  /* 0x000000050a0b7c36 */ /* 0x060fe20008000000 */
[-C--:B------:R-:W-:Y:S01]  /*7c30*/  LEA.HI.X.SX32 R7, R10, R3.reuse, 0x1, P6 ;  /* 0x000000030a077211 */ /* 0x080fe200030f0eff */
[C---:B------:R-:W-:Y:S01]  /*7c40*/  VIADD R9, R0.reuse, 0x2e ;  /* 0x0000002e00097836 */ /* 0x040fe20000000000 */
[----:B------:R-:W3:Y:S01]  /*7c50*/  LDCU UR4, c[0x0][0x39c] ;  /* 0x00007380ff0477ac */ /* 0x000ee20008000800 */
[----:B------:R-:W-:Y:S01]  /*7c60*/  VIADD R10, R0, 0x2f ;  /* 0x0000002f000a7836 */ /* 0x000fe20000000000 */
[----:B------:R-:W-:Y:S01]  /*7c70*/  IADD3 R8, P6, PT, R11, R2, RZ ;  /* 0x000000020b087210 */ /* 0x000fe20007fde0ff */
[----:B------:R5:W-:Y:S01]  /*7c80*/  @P3 STG.E.U8 desc[UR18][R6.64], R13 ;  /* 0x0000000d06003986 */ /* 0x000be2000c101112 */
[----:B--2---:R-:W-:Y:S01]  /*7c90*/  ISETP.LT.AND P3, PT, R9, UR7, !P0 ;  /* 0x0000000709007c0c */ /* 0x004fe2000c761270 */
[----:B------:R-:W2:Y:S01]  /*7ca0*/  LDCU UR7, c[0x0][0x39c] ;  /* 0x00007380ff0777ac */ /* 0x000ea20008000800 */
[C---:B------:R-:W-:Y:S01]  /*7cb0*/  LEA.HI.X.SX32 R9, R11.reuse, R3, 0x1, P6 ;  /* 0x000000030b097211 */ /* 0x040fe200030f0eff */
[----:B------:R-:W-:Y:S01]  /*7cc0*/  VIADD R11, R11, UR5 ;  /* 0x000000050b0b7c36 */ /* 0x000fe20008000000 */
[----:B-1----:R-:W-:-:S02]  /*7cd0*/  PRMT R5, R47, 0x9910, RZ ;  /* 0x000099102f057816 */ /* 0x002fc400000000ff */
[----:B0-----:R-:W-:Y:S01]  /*7ce0*/  ISETP.LT.AND P6, PT, R10, UR6, !P0 ;  /* 0x000000060a007c0c */ /* 0x001fe2000c7c1270 */
[----:B------:R0:W-:Y:S01]  /*7cf0*/  @P2 STG.E.U8 desc[UR18][R8.64], R47 ;  /* 0x0000002f08002986 */ /* 0x0001e2000c101112 */
[CC--:B------:R-:W-:Y:S01]  /*7d00*/  IADD3 R4, P2, PT, R11.reuse, R2.reuse, RZ ;  /* 0x000000020b047210 */ /* 0x0c0fe20007f5e0ff */
[C---:B------:R-:W-:Y:S01]  /*7d10*/  VIADD R10, R11.reuse, UR5 ;  /* 0x000000050b0a7c36 */ /* 0x040fe20008000000 */
[----:B------:R-:W1:Y:S01]  /*7d20*/  LDCU UR6, c[0x0][0x39c] ;  /* 0x00007380ff0677ac */ /* 0x000e620008000800 */
[----:B-----5:R-:W-:Y:S01]  /*7d30*/  IMAD.MOV.U32 R13, RZ, RZ, R5 ;  /* 0x000000ffff0d7224 */ /* 0x020fe200078e0005 */
[----:B------:R-:W-:Y:S01]  /*7d40*/  LEA.HI.X.SX32 R5, R11, R3, 0x1, P2 ;  /* 0x000000030b057211 */ /* 0x000fe200010f0eff */
[----:B------:R-:W-:Y:S01]  /*7d50*/  VIADD R11, R0, 0x30 ;  /* 0x00000030000b7836 */ /* 0x000fe20000000000 */
[----:B------:R-:W-:Y:S02]  /*7d60*/  IADD3 R6, P2, PT, R10, R2, RZ ;  /* 0x000000020a067210 */ /* 0x000fe40007f5e0ff */
[----:B------:R-:W-:-:S02]  /*7d70*/  SHF.R.S32.HI R13, RZ, 0x8, R13 ;  /* 0x00000008ff0d7819 */ /* 0x000fc4000001140d */
[CC--:B------:R-:W-:Y:S01]  /*7d80*/  LEA.HI.X.SX32 R7, R10.reuse, R3.reuse, 0x1, P2 ;  /* 0x000000030a077211 */ /* 0x0c0fe200010f0eff */
[----:B------:R-:W-:Y:S01]  /*7d90*/  VIADD R10, R10, UR5 ;  /* 0x000000050a0a7c36 */ /* 0x000fe20008000000 */
[----:B------:R-:W-:Y:S01]  /*7da0*/  PRMT R12, R49, 0x9910, RZ ;  /* 0x00009910310c7816 */ /* 0x000fe200000000ff */
[----:B------:R5:W-:Y:S01]  /*7db0*/  @P4 STG.E.U8 desc[UR18][R4.64], R13 ;  /* 0x0000000d04004986 */ /* 0x000be2000c101112 */
[----:B---3--:R-:W-:Y:S01]  /*7dc0*/  ISETP.LT.AND P4, PT, R11, UR4, !P0 ;  /* 0x000000040b007c0c */ /* 0x008fe2000c781270 */
[----:B------:R-:W3:Y:S01]  /*7dd0*/  LDCU UR4, c[0x0][0x39c] ;  /* 0x00007380ff0477ac */ /* 0x000ee20008000800 */
[C---:B------:R-:W-:Y:S01]  /*7de0*/  VIADD R11, R10.reuse, UR5 ;  /* 0x000000050a0b7c36 */ /* 0x040fe20008000000 */
[----:B------:R2:W-:Y:S01]  /*7df0*/  @P1 STG.E.U8 desc[UR18][R6.64], R49 ;  /* 0x0000003106001986 */ /* 0x0005e2000c101112 */
[----:B0-----:R-:W-:Y:S02]  /*7e00*/  IADD3 R8, P1, PT, R10, R2, RZ ;  /* 0x000000020a087210 */ /* 0x001fe40007f3e0ff */
[----:B-1----:R-:W-:Y:S01]  /*7e10*/  ISETP.LT.AND P2, PT, R14, UR6, !P0 ;  /* 0x000000060e007c0c */ /* 0x002fe2000c741270 */
[----:B------:R-:W0:Y:S01]  /*7e20*/  LDCU UR6, c[0x0][0x39c] ;  /* 0x00007380ff0677ac */ /* 0x000e220008000800 */
[-C--:B------:R-:W-:Y:S01]  /*7e30*/  LEA.HI.X.SX32 R9, R10, R3.reuse, 0x1, P1 ;  /* 0x000000030a097211 */ /* 0x080fe200008f0eff */
[C---:B------:R-:W-:Y:S01]  /*7e40*/  VIADD R14, R0.reuse, 0x43 ;  /* 0x00000043000e7836 */ /* 0x040fe20000000000 */
[----:B------:R-:W-:Y:S01]  /*7e50*/  F2FP.SATFINITE.E5M2.F32.PACK_AB_MERGE_C R73, R73, R72, RZ ;  /* 0x000000484949723e */ /* 0x000fe200048060ff */
[C---:B-----5:R-:W-:Y:S01]  /*7e60*/  VIADD R5, R0.reuse, 0x32 ;  /* 0x0000003200057836 */ /* 0x060fe20000000000 */
[----:B------:R-:W-:Y:S01]  /*7e70*/  SHF.R.S32.HI R13, RZ, 0x8, R12 ;  /* 0x00000008ff0d7819 */ /* 0x000fe2000001140c */
[C---:B------:R-:W-:Y:S01]  /*7e80*/  VIADD R12, R0.reuse, 0x36 ;  /* 0x00000036000c7836 */ /* 0x040fe20000000000 */
[----:B------:R-:W-:Y:S01]  /*7e90*/  IADD3 R4, P1, PT, R11, R2, RZ ;  /* 0x000000020b047210 */ /* 0x000fe20007f3e0ff */
[----:B--2---:R-:W-:Y:S01]  /*7ea0*/  VIADD R6, R0, 0x33 ;  /* 0x0000003300067836 */ /* 0x004fe20000000000 */
[----:B------:R-:W-:Y:S01]  /*7eb0*/  PRMT R7, R51, 0x9910, RZ ;  /* 0x0000991033077816 */ /* 0x000fe200000000ff */
[----:B------:R1:W-:Y:S01]  /*7ec0*/  @P5 STG.E.U8 desc[UR18][R8.64], R13 ;  /* 0x0000000d08005986 */ /* 0x0003e2000c101112 */
[----:B------:R-:W-:Y:S01]  /*7ed0*/  ISETP.LT.AND P5, PT, R5, UR7, !P0 ;  /* 0x0000000705007c0c */ /* 0x000fe2000c7a1270 */
[----:B------:R-:W2:Y:S01]  /*7ee0*/  LDCU UR7, c[0x0][0x39c] ;  /* 0x00007380ff0777ac */ /* 0x000ea20008000800 */
[CC--:B------:R-:W-:Y:S01]  /*7ef0*/  LEA.HI.X.SX32 R5, R11.reuse, R3.reuse, 0x1, P1 ;  /* 0x000000030b057211 */ /* 0x0c0fe200008f0eff */
[----:B------:R-:W-:Y:S01]  /*7f00*/  VIADD R11, R11, UR5 ;  /* 0x000000050b0b7c36 */ /* 0x000fe20008000000 */
[----:B---3--:R-:W-:Y:S01]  /*7f10*/  ISETP.LT.AND P1, PT, R6, UR4, !P0 ;  /* 0x0000000406007c0c */ /* 0x008fe2000c721270 */
[----:B------:R-:W3:Y:S01]  /*7f20*/  LDCU UR4, c[0x0][0x39c] ;  /* 0x00007380ff0477ac */ /* 0x000ee20008000800 */
[----:B------:R-:W-:Y:S01]  /*7f30*/  F2FP.SATFINITE.E5M2.F32.PACK_AB_MERGE_C R75, R75, R74, RZ ;  /* 0x0000004a4b4b723e */ /* 0x000fe200048060ff */
[----:B------:R5:W-:Y:S01]  /*7f40*/  @P3 STG.E.U8 desc[UR18][R4.64], R51 ;  /* 0x0000003304003986 */ /* 0x000be2000c101112 */
[C---:B------:R-:W-:Y:S01]  /*7f50*/  IADD3 R6, P3, PT, R11.reuse, R2, RZ ;  /* 0x000000020b067210 */ /* 0x040fe20007f7e0ff */
[----:B------:R-:W-:Y:S01]  /*7f60*/  VIADD R10, R11, UR5 ;  /* 0x000000050b0a7c36 */ /* 0x000fe20008000000 */
[----:B------:R-:W-:Y:S01]  /*7f70*/  F2FP.SATFINITE.E5M2.F32.PACK_AB_MERGE_C R77, R77, R76, RZ ;  /* 0x0000004c4d4d723e */ /* 0x000fe200048060ff */
[----:B-1----:R-:W-:Y:S01]  /*7f80*/  IMAD.MOV.U32 R9, RZ, RZ, R7 ;  /* 0x000000ffff097224 */ /* 0x002fe200078e0007 */
[----:B------:R-:W-:-:S02]  /*7f90*/  LEA.HI.X.SX32 R7, R11, R3, 0x1, P3 ;  /* 0x000000030b077211 */ /* 0x000fc400018f0eff */
[CC--:B------:R-:W-:Y:S02]  /*7fa0*/  IADD3 R8, P3, PT, R10.reuse, R2.reuse, RZ ;  /* 0x000000020a087210 */ /* 0x0c0fe40007f7e0ff */
[----:B------:R-:W-:Y:S02]  /*7fb0*/  SHF.R.S32.HI R11, RZ, 0x8, R9 ;  /* 0x00000008ff0b7819 */ /* 0x000fe40000011409 */
[----:B------:R-:W-:Y:S01]  /*7fc0*/  LEA.HI.X.SX32 R9, R10, R3, 0x1, P3 ;  /* 0x000000030a097211 */ /* 0x000fe200018f0eff */
[----:B-----5:R-:W-:Y:S01]  /*7fd0*/  VIADD R4, R0, 0x34 ;  /* 0x0000003400047836 */ /* 0x020fe20000000000 */
[----:B------:R-:W-:Y:S01]  /*7fe0*/  PRMT R13, R53, 0x9910, RZ ;  /* 0x00009910350d7816 */ /* 0x000fe200000000ff */
[----:B------:R-:W-:Y:S01]  /*7ff0*/  VIADD R10, R10, UR5 ;  /* 0x000000050a0a7c36 */ /* 0x000fe20008000000 */
[----:B------:R1:W-:Y:S01]  /*8000*/  @P6 STG.E.U8 desc[UR18][R6.64], R11 ;  /* 0x0000000b06006986 */ /* 0x0003e2000c101112 */
[----:B------:R-:W-:Y:S01]  /*8010*/  VIADD R5, R0, 0x35 ;  /* 0x0000003500057836 */ /* 0x000fe20000000000 */
[----:B---3--:R-:W-:Y:S01]  /*8020*/  ISETP.LT.AND P3, PT, R4, UR4, !P0 ;  /* 0x0000000404007c0c */ /* 0x008fe2000c761270 */
[----:B------:R-:W3:Y:S01]  /*8030*/  LDCU UR4, c[0x0][0x39c] ;  /* 0x00007380ff0477ac */ /* 0x000ee20008000800 */
[----:B------:R5:W-:Y:S01]  /*8040*/  @P4 STG.E.U8 desc[UR18][R8.64], R53 ;  /* 0x0000003508004986 */ /* 0x000be2000c101112 */
[----:B------:R-:W-:-:S02]  /*8050*/  IADD3 R4, P4, PT, R10, R2, RZ ;  /* 0x000000020a047210 */ /* 0x000fc40007f9e0ff */
[----:B0-----:R-:W-:Y:S01]  /*8060*/  ISETP.LT.AND P6, PT, R5, UR6, !P0 ;  /* 0x0000000605007c0c */ /* 0x001fe2000c7c1270 */
[----:B------:R-:W0:Y:S01]  /*8070*/  LDCU UR6, c[0x0][0x39c] ;  /* 0x00007380ff0677ac */ /* 0x000e220008000800 */
[C---:B------:R-:W-:Y:S01]  /*8080*/  LEA.HI.X.SX32 R5, R10.reuse, R3, 0x1, P4 ;  /* 0x000000030a057211 */ /* 0x040fe200020f0eff */
[----:B------:R-:W-:Y:S01]  /*8090*/  VIADD R10, R10, UR5 ;  /* 0x000000050a0a7c36 */ /* 0x000fe20008000000 */
[----:B------:R-:W-:Y:S02]  /*80a0*/  SHF.R.S32.HI R13, RZ, 0x8, R13 ;  /* 0x00000008ff0d7819 */ /* 0x000fe4000001140d */
[----:B--2---:R-:W-:Y:S01]  /*80b0*/  ISETP.LT.AND P4, PT, R12, UR7, !P0 ;  /* 0x000000070c007c0c */ /* 0x004fe2000c781270 */
[C---:B-1----:R-:W-:Y:S01]  /*80c0*/  VIADD R11, R10.reuse, UR5 ;  /* 0x000000050a0b7c36 */ /* 0x042fe20008000000 */
[----:B------:R-:W1:Y:S01]  /*80d0*/  LDCU UR7, c[0x0][0x39c] ;  /* 0x00007380ff0777ac */ /* 0x000e620008000800 */
[----:B------:R2:W-:Y:S01]  /*80e0*/  @P2 STG.E.U8 desc[UR18][R4.64], R13 ;  /* 0x0000000d04002986 */ /* 0x0005e2000c101112 */
[----:B------:R-:W-:Y:S01]  /*80f0*/  IADD3 R6, P2, PT, R10, R2, RZ ;  /* 0x000000020a067210 */ /* 0x000fe20007f5e0ff */
[----:B------:R-:W-:Y:S01]  /*8100*/  VIADD R12, R0, 0x37 ;  /* 0x00000037000c7836 */ /* 0x000fe20000000000 */
[----:B-----5:R-:W-:-:S02]  /*8110*/  PRMT R9, R55, 0x9910, RZ ;  /* 0x0000991037097816 */ /* 0x020fc400000000ff */
[-C--:B------:R-:W-:Y:S02]  /*8120*/  LEA.HI.X.SX32 R7, R10, R3.reuse, 0x1, P2 ;  /* 0x000000030a077211 */ /* 0x080fe400010f0eff */
[----:B------:R-:W-:Y:S01]  /*8130*/  IADD3 R8, P2, PT, R11, R2, RZ ;  /* 0x000000020b087210 */ /* 0x000fe20007f5e0ff */
[----:B------:R-:W-:Y:S01]  /*8140*/  IMAD.MOV.U32 R10, RZ, RZ, R9 ;  /* 0x000000ffff0a7224 */ /* 0x000fe200078e0009 */
[----:B------:R-:W-:Y:S01]  /*8150*/  F2FP.SATFINITE.E5M2.F32.PACK_AB_MERGE_C R79, R79, R78, RZ ;  /* 0x0000004e4f4f723e */ /* 0x000fe200048060ff */
[----:B------:R5:W-:Y:S01]  /*8160*/  @P5 STG.E.U8 desc[UR18][R6.64], R55 ;  /* 0x0000003706005986 */ /* 0x000be2000c101112 */
[CC--:B------:R-:W-:Y:S01]  /*8170*/  LEA.HI.X.SX32 R9, R11.reuse, R3.reuse, 0x1, P2 ;  /* 0x000000030b097211 */ /* 0x0c0fe200010f0eff */
[----:B------:R-:W-:Y:S01]  /*8180*/  VIADD R11, R11, UR5 ;  /* 0x000000050b0b7c36 */ /* 0x000fe20008000000 */
[----:B--2---:R-:W-:Y:S01]  /*8190*/  SHF.R.S32.HI R13, RZ, 0x8, R10 ;  /* 0x00000008ff0d7819 */ /* 0x004fe2000001140a */
[----:B------:R-:W-:Y:S01]  /*81a0*/  VIADD R5, R0, 0x38 ;  /* 0x0000003800057836 */ /* 0x000fe20000000000 */
[----:B---3--:R-:W-:Y:S01]  /*81b0*/  ISETP.LT.AND P2, PT, R12, UR4, !P0 ;  /* 0x000000040c007c0c */ /* 0x008fe2000c741270 */
[C---:B------:R-:W-:Y:S01]  /*81c0*/  VIADD R10, R0.reuse, 0x39 ;  /* 0x00000039000a7836 */ /* 0x040fe20000000000 */
[----:B------:R-:W2:Y:S01]  /*81d0*/  LDCU UR4, c[0x0][0x39c] ;  /* 0x00007380ff0477ac */ /* 0x000ea20008000800 */
[----:B------:R3:W-:Y:S01]  /*81e0*/  @P1 STG.E.U8 desc[UR18][R8.64], R13 ;  /* 0x0000000d08001986 */ /* 0x0007e2000c101112 */
[----:B------:R-:W-:Y:S01]  /*81f0*/  IADD3 R4, P1, PT, R11, R2, RZ ;  /* 0x000000020b047210 */ /* 0x000fe20007f3e0ff */
[----:B------:R-:W-:Y:S01]  /*8200*/  VIADD R12, R0, 0x3a ;  /* 0x0000003a000c7836 */ /* 0x000fe20000000000 */
[----:B0-----:R-:W-:Y:S01]  /*8210*/  ISETP.LT.AND P5, PT, R5, UR6, !P0 ;  /* 0x0000000605007c0c */ /* 0x001fe2000c7a1270 */
[----:B------:R-:W0:Y:S01]  /*8220*/  LDCU UR6, c[0x0][0x39c] ;  /* 0x00007380ff0677ac */ /* 0x000e220008000800 */
[C---:B------:R-:W-:Y:S01]  /*8230*/  LEA.HI.X.SX32 R5, R11.reuse, R3, 0x1, P1 ;  /* 0x000000030b057211 */ /* 0x040fe200008f0eff */
[----:B------:R-:W-:Y:S01]  /*8240*/  VIADD R11, R11, UR5 ;  /* 0x000000050b0b7c36 */ /* 0x000fe20008000000 */
[----:B-----5:R-:W-:-:S02]  /*8250*/  PRMT R7, R57, 0x9910, RZ ;  /* 0x0000991039077816 */ /* 0x020fc400000000ff */
[----:B-1----:R-:W-:Y:S01]  /*8260*/  ISETP.LT.AND P1, PT, R10, UR7, !P0 ;  /* 0x000000070a007c0c */ /* 0x002fe2000c721270 */
[----:B------:R1:W-:Y:S01]  /*8270*/  @P3 STG.E.U8 desc[UR18][R4.64], R57 ;  /* 0x0000003904003986 */ /* 0x0003e2000c101112 */
[-C--:B------:R-:W-:Y:S01]  /*8280*/  IADD3 R6, P3, PT, R11, R2.reuse, RZ ;  /* 0x000000020b067210 */ /* 0x080fe20007f7e0ff */
[----:B---3--:R-:W-:Y:S01]  /*8290*/  IMAD.MOV.U32 R8, RZ, RZ, R7 ;  /* 0x000000ffff087224 */ /* 0x008fe200078e0007 */
[----:B------:R-:W-:Y:S01]  /*82a0*/  PRMT R13, R59, 0x9910, RZ ;  /* 0x000099103b0d7816 */ /* 0x000fe200000000ff */
[C---:B------:R-:W-:Y:S01]  /*82b0*/  VIADD R10, R11.reuse, UR5 ;  /* 0x000000050b0a7c36 */ /* 0x040fe20008000000 */
[----:B------:R-:W-:Y:S01]  /*82c0*/  LEA.HI.X.SX32 R7, R11, R3, 0x1, P3 ;  /* 0x000000030b077211 */ /* 0x000fe200018f0eff */
[----:B------:R-:W3:Y:S01]  /*82d0*/  LDCU UR7, c[0x0][0x39c] ;  /* 0x00007380ff0777ac */ /* 0x000ee20008000800 */
[----:B------:R-:W-:Y:S02]  /*82e0*/  SHF.R.S32.HI R11, RZ, 0x8, R8 ;  /* 0x00000008ff0b7819 */ /* 0x000fe40000011408 */
[----:B------:R-:W-:-:S02]  /*82f0*/  IADD3 R8, P3, PT, R10, R2, RZ ;  /* 0x000000020a087210 */ /* 0x000fc40007f7e0ff */
[----:B------:R-:W-:Y:S01]  /*8300*/  SHF.R.S32.HI R13, RZ, 0x8, R13 ;  /* 0x00000008ff0d7819 */ /* 0x000fe2000001140d */
[----:B------:R5:W-:Y:S01]  /*8310*/  @P6 STG.E.U8 desc[UR18][R6.64], R11 ;  /* 0x0000000b06006986 */ /* 0x000be2000c101112 */
[C---:B------:R-:W-:Y:S01]  /*8320*/  LEA.HI.X.SX32 R9, R10.reuse, R3, 0x1, P3 ;  /* 0x000000030a097211 */ /* 0x040fe200018f0eff */
[----:B------:R-:W-:Y:S01]  /*8330*/  VIADD R10, R10, UR5 ;  /* 0x000000050a0a7c36 */ /* 0x000fe20008000000 */
[----:B--2---:R-:W-:Y:S01]  /*8340*/  ISETP.LT.AND P3, PT, R12, UR4, !P0 ;  /* 0x000000040c007c0c */ /* 0x004fe2000c761270 */
[----:B------:R-:W2:Y:S01]  /*8350*/  LDCU UR4, c[0x0][0x39c] ;  /* 0x00007380ff0477ac */ /* 0x000ea20008000800 */
[----:B------:R-:W-:Y:S01]  /*8360*/  VIADD R12, R0, 0x3b ;  /* 0x0000003b000c7836 */ /* 0x000fe20000000000 */
[----:B------:R3:W-:Y:S01]  /*8370*/  @P4 STG.E.U8 desc[UR18][R8.64], R59 ;  /* 0x0000003b08004986 */ /* 0x0007e2000c101112 */
[----:B-1----:R-:W-:Y:S02]  /*8380*/  IADD3 R4, P4, PT, R10, R2, RZ ;  /* 0x000000020a047210 */ /* 0x002fe40007f9e0ff */
[----:B------:R-:W-:-:S02]  /*8390*/  F2FP.SATFINITE.E5M2.F32.PACK_AB_MERGE_C R81, R81, R80, RZ ;  /* 0x000000505151723e */ /* 0x000fc400048060ff */
[CC--:B------:R-:W-:Y:S01]  /*83a0*/  LEA.HI.X.SX32 R5, R10.reuse, R3.reuse, 0x1, P4 ;  /* 0x000000030a057211 */ /* 0x0c0fe200020f0eff */
[----:B------:R-:W-:Y:S01]  /*83b0*/  VIADD R10, R10, UR5 ;  /* 0x000000050a0a7c36 */ /* 0x000fe20008000000 */
[----:B0-----:R-:W-:Y:S01]  /*83c0*/  ISETP.LT.AND P4, PT, R12, UR6, !P0 ;  /* 0x000000060c007c0c */ /* 0x001fe2000c781270 */
[----:B------:R-:W0:Y:S01]  /*83d0*/  LDCU UR6, c[0x0][0x39c] ;  /* 0x00007380ff0677ac */ /* 0x000e220008000800 */
[----:B------:R-:W-:Y:S01]  /*83e0*/  PRMT R12, R61, 0x9910, RZ ;  /* 0x000099103d0c7816 */ /* 0x000fe200000000ff */
[----:B------:R1:W-:Y:S01]  /*83f0*/  @P2 STG.E.U8 desc[UR18][R4.64], R13 ;  /* 0x0000000d04002986 */ /* 0x0003e2000c101112 */
[----:B-----5:R-:W-:Y:S01]  /*8400*/  IADD3 R6, P2, PT, R10, R2, RZ ;  /* 0x000000020a067210 */ /* 0x020fe20007f5e0ff */
[----:B---3--:R-:W-:Y:S01]  /*8410*/  VIADD R8, R0, 0x3c ;  /* 0x0000003c00087836 */ /* 0x008fe20000000000 */
[----:B------:R-:W-:Y:S01]  /*8420*/  F2FP.SATFINITE.E5M2.F32.PACK_AB_MERGE_C R83, R83, R82, RZ ;  /* 0x000000525353723e */ /* 0x000fe200048060ff */
[C---:B------:R-:W-:Y:S01]  /*8430*/  VIADD R11, R10.reuse, UR5 ;  /* 0x000000050a0b7c36 */ /* 0x040fe20008000000 */
[-C--:B------:R-:W-:Y:S01]  /*8440*/  LEA.HI.X.SX32 R7, R10, R3.reuse, 0x1, P2 ;  /* 0x000000030a077211 */ /* 0x080fe200010f0eff */
[----:B------:R-:W-:Y:S01]  /*8450*/  VIADD R9, R0, 0x3d ;  /* 0x0000003d00097836 */ /* 0x000fe20000000000 */
[----:B--2---:R-:W-:Y:S01]  /*8460*/  ISETP.LT.AND P2, PT, R8, UR4, !P0 ;  /* 0x0000000408007c0c */ /* 0x004fe2000c741270 */
[----:B------:R-:W-:Y:S01]  /*8470*/  IMAD.MOV.U32 R10, RZ, RZ, R12 ;  /* 0x000000ffff0a7224 */ /* 0x000fe200078e000c */
[-C--:B------:R-:W-:Y:S01]  /*8480*/  IADD3 R8, P6, PT, R11, R2.reuse, RZ ;  /* 0x000000020b087210 */ /* 0x080fe20007fde0ff */
[----:B------:R2:W-:Y:S01]  /*8490*/  @P5 STG.E.U8 desc[UR18][R6.64], R61 ;  /* 0x0000003d06005986 */ /* 0x0005e2000c101112 */
[----:B------:R-:W-:Y:S01]  /*84a0*/  ISETP.LT.AND P5, PT, R9, UR7, !P0 ;  /* 0x0000000709007c0c */ /* 0x000fe2000c7a1270 */
[----:B------:R-:W3:Y:S01]  /*84b0*/  LDCU UR4, c[0x0][0x39c] ;  /* 0x00007380ff0477ac */ /* 0x000ee20008000800 */
[CC--:B------:R-:W-:Y:S01]  /*84c0*/  LEA.HI.X.SX32 R9, R11.reuse, R3.reuse, 0x1, P6 ;  /* 0x000000030b097211 */ /* 0x0c0fe200030f0eff */
[----:B------:R-:W-:Y:S01]  /*84d0*/  VIADD R11, R11, UR5 ;  /* 0x000000050b0b7c36 */ /* 0x000fe20008000000 */
[----:B-1----:R-:W-:Y:S01]  /*84e0*/  SHF.R.S32.HI R13, RZ, 0x8, R10 ;  /* 0x00000008ff0d7819 */ /* 0x002fe2000001140a */
[C---:B------:R-:W-:Y:S01]  /*84f0*/  VIADD R5, R0.reuse, 0x3e ;  /* 0x0000003e00057836 */ /* 0x040fe20000000000 */
[----:B------:R-:W1:Y:S01]  /*8500*/  LDCU UR7, c[0x0][0x39c] ;  /* 0x00007380ff0777ac */ /* 0x000e620008000800 */
[----:B------:R-:W-:Y:S01]  /*8510*/  PRMT R10, R63, 0x9910, RZ ;  /* 0x000099103f0a7816 */ /* 0x000fe200000000ff */
[C---:B------:R-:W-:Y:S01]  /*8520*/  VIADD R12, R0.reuse, 0x41 ;  /* 0x00000041000c7836 */ /* 0x040fe20000000000 */
[----:B------:R-:W-:Y:S01]  /*8530*/  IADD3 R4, P6, PT, R11, R2, RZ ;  /* 0x000000020b047210 */ /* 0x000fe20007fde0ff */
[----:B------:R5:W-:Y:S01]  /*8540*/  @P1 STG.E.U8 desc[UR18][R8.64], R13 ;  /* 0x0000000d08001986 */ /* 0x000be2000c101112 */
[----:B0-----:R-:W-:Y:S01]  /*8550*/  ISETP.LT.AND P1, PT, R5, UR6, !P0 ;  /* 0x0000000605007c0c */ /* 0x001fe2000c721270 */
[----:B--2---:R-:W-:Y:S01]  /*8560*/  VIADD R7, R0, 0x3f ;  /* 0x0000003f00077836 */ /* 0x004fe20000000000 */
[C---:B------:R-:W-:Y:S01]  /*8570*/  LEA.HI.X.SX32 R5, R11.reuse, R3, 0x1, P6 ;  /* 0x000000030b057211 */ /* 0x040fe200030f0eff */
[----:B------:R-:W-:Y:S01]  /*8580*/  VIADD R11, R11, UR5 ;  /* 0x000000050b0b7c36 */ /* 0x000fe20008000000 */
[----:B------:R-:W0:Y:S01]  /*8590*/  LDCU UR6, c[0x0][0x39c] ;  /* 0x00007380ff0677ac */ /* 0x000e220008000800 */
[----:B------:R-:W-:-:S02]  /*85a0*/  F2FP.SATFINITE.E5M2.F32.PACK_AB_MERGE_C R85, R85, R84, RZ ;  /* 0x000000545555723e */ /* 0x000fc400048060ff */
[----:B------:R2:W-:Y:S01]  /*85b0*/  @P3 STG.E.U8 desc[UR18][R4.64], R63 ;  /* 0x0000003f04003986 */ /* 0x0005e2000c101112 */
[-C--:B------:R-:W-:Y:S02]  /*85c0*/  IADD3 R6, P6, PT, R11, R2.reuse, RZ ;  /* 0x000000020b067210 */ /* 0x080fe40007fde0ff */
[----:B---3--:R-:W-:Y:S01]  /*85d0*/  ISETP.LT.AND P3, PT, R7, UR4, !P0 ;  /* 0x0000000407007c0c */ /* 0x008fe2000c761270 */
[----:B-----5:R-:W-:Y:S01]  /*85e0*/  IMAD.MOV.U32 R8, RZ, RZ, R10 ;  /* 0x000000ffff087224 */ /* 0x020fe200078e000a */
[C---:B------:R-:W-:Y:S01]  /*85f0*/  LEA.HI.X.SX32 R7, R11.reuse, R3, 0x1, P6 ;  /* 0x000000030b077211 */ /* 0x040fe200030f0eff */
[----:B------:R-:W-:Y:S01]  /*8600*/  VIADD R10, R11, UR5 ;  /* 0x000000050b0a7c36 */ /* 0x000fe20008000000 */
[----:B------:R-:W3:Y:S01]  /*8610*/  LDCU UR4, c[0x0][0x39c] ;  /* 0x00007380ff0477ac */ /* 0x000ee20008000800 */
[----:B------:R-:W-:Y:S01]  /*8620*/  VIADD R9, R0, 0x40 ;  /* 0x0000004000097836 */ /* 0x000fe20000000000 */
[----:B------:R-:W-:Y:S02]  /*8630*/  SHF.R.S32.HI R11, RZ, 0x8, R8 ;  /* 0x00000008ff0b7819 */ /* 0x000fe40000011408 */
[----:B------:R-:W-:-:S02]  /*8640*/  IADD3 R8, P6, PT, R10, R2, RZ ;  /* 0x000000020a087210 */ /* 0x000fc40007fde0ff */
[----:B------:R-:W-:Y:S01]  /*8650*/  PRMT R13, R65, 0x9910, RZ ;  /* 0x00009910410d7816 */ /* 0x000fe200000000ff */
[----:B------:R5:W-:Y:S01]  /*8660*/  @P4 STG.E.U8 desc[UR18][R6.64], R11 ;  /* 0x0000000b06004986 */ /* 0x000be2000c101112 */
[----:B-1----:R-:W-:Y:S01]  /*8670*/  ISETP.LT.AND P4, PT, R9, UR7, !P0 ;  /* 0x0000000709007c0c */ /* 0x002fe2000c781270 */
[----:B------:R-:W1:Y:S01]  /*8680*/  LDCU UR7, c[0x0][0x39c] ;  /* 0x00007380ff0777ac */ /* 0x000e620008000800 */
[CC--:B------:R-:W-:Y:S01]  /*8690*/  LEA.HI.X.SX32 R9, R10.reuse, R3.reuse, 0x1, P6 ;  /* 0x000000030a097211 */ /* 0x0c0fe200030f0eff */
[----:B------:R-:W-:Y:S01]  /*86a0*/  VIADD R10, R10, UR5 ;  /* 0x000000050a0a7c36 */ /* 0x000fe20008000000 */
[----:B------:R-:W-:Y:S02]  /*86b0*/  SHF.R.S32.HI R13, RZ, 0x8, R13 ;  /* 0x00000008ff0d7819 */ /* 0x000fe4000001140d */
[----:B0-----:R-:W-:Y:S01]  /*86c0*/  ISETP.LT.AND P6, PT, R12, UR6, !P0 ;  /* 0x000000060c007c0c */ /* 0x001fe2000c7c1270 */
[----:B------:R0:W-:Y:S01]  /*86d0*/  @P2 STG.E.U8 desc[UR18][R8.64], R65 ;  /* 0x0000004108002986 */ /* 0x0001e2000c101112 */
[C---:B--2---:R-:W-:Y:S01]  /*86e0*/  IADD3 R4, P2, PT, R10.reuse, R2, RZ ;  /* 0x000000020a047210 */ /* 0x044fe20007f5e0ff */
[----:B------:R-:W2:Y:S01]  /*86f0*/  LDCU UR6, c[0x0][0x39c] ;  /* 0x00007380ff0677ac */ /* 0x000ea20008000800 */
[----:B------:R-:W-:Y:S01]  /*8700*/  PRMT R12, R67, 0x9910, RZ ;  /* 0x00009910430c7816 */ /* 0x000fe200000000ff */
[C---:B-----5:R-:W-:Y:S01]  /*8710*/  VIADD R11, R10.reuse, UR5 ;  /* 0x000000050a0b7c36 */ /* 0x060fe20008000000 */
[----:B------:R-:W-:Y:S01]  /*8720*/  LEA.HI.X.SX32 R5, R10, R3, 0x1, P2 ;  /* 0x000000030a057211 */ /* 0x000fe200010f0eff */
[----:B------:R-:W-:Y:S01]  /*8730*/  VIADD R10, R0, 0x42 ;  /* 0x00000042000a7836 */ /* 0x000fe20000000000 */
[----:B------:R-:W-:-:S02]  /*8740*/  F2FP.SATFINITE.E5M2.F32.PACK_AB_MERGE_C R87, R87, R86, RZ ;  /* 0x000000565757723e */ /* 0x000fc400048060ff */
[C---:B------:R-:W-:Y:S01]  /*8750*/  IADD3 R6, P2, PT, R11.reuse, R2, RZ ;  /* 0x000000020b067210 */ /* 0x040fe20007f5e0ff */
[----:B------:R5:W-:Y:S01]  /*8760*/  @P5 STG.E.U8 desc[UR18][R4.64], R13 ;  /* 0x0000000d04005986 */ /* 0x000be2000c101112 */
[----:B---3--:R-:W-:Y:S01]  /*8770*/  ISETP.LT.AND P5, PT, R10, UR4, !P0 ;  /* 0x000000040a007c0c */ /* 0x008fe2000c7a1270 */
[----:B------:R-:W3:Y:S01]  /*8780*/  LDCU UR4, c[0x0][0x39c] ;  /* 0x00007380ff0477ac */ /* 0x000ee20008000800 */
[CC--:B------:R-:W-:Y:S01]  /*8790*/  LEA.HI.X.SX32 R7, R11.reuse, R3.reuse, 0x1, P2 ;  /* 0x000000030b077211 */ /* 0x0c0fe200010f0eff */
[----:B------:R-:W-:Y:S01]  /*87a0*/  VIADD R11, R11, UR5 ;  /* 0x000000050b0b7c36 */ /* 0x000fe20008000000 */
[----:B------:R-:W-:Y:S02]  /*87b0*/  F2FP.SATFINITE.E5M2.F32.PACK_AB_MERGE_C R89, R89, R88, RZ ;  /* 0x000000585959723e */ /* 0x000fe400048060ff */
[----:B------:R-:W-:Y:S01]  /*87c0*/  F2FP.SATFINITE.E5M2.F32.PACK_AB_MERGE_C R91, R91, R90, RZ ;  /* 0x0000005a5b5b723e */ /* 0x000fe200048060ff */
[----:B------:R1:W-:Y:S01]  /*87d0*/  @P1 STG.E.U8 desc[UR18][R6.64], R67 ;  /* 0x0000004306001986 */ /* 0x0003e2000c101112 */
[CC--:B0-----:R-:W-:Y:S01]  /*87e0*/  IADD3 R8, P1, PT, R11.reuse, R2.reuse, RZ ;  /* 0x000000020b087210 */ /* 0x0c1fe20007f3e0ff */
[C---:B------:R-:W-:Y:S01]  /*87f0*/  VIADD R10, R11.reuse, UR5 ;  /* 0x000000050b0a7c36 */ /* 0x040fe20008000000 */
[----:B--2---:R-:W-:Y:S01]  /*8800*/  ISETP.LT.AND P2, PT, R14, UR6, !P0 ;  /* 0x000000060e007c0c */ /* 0x004fe2000c741270 */
[C---:B-----5:R-:W-:Y:S01]  /*8810*/  VIADD R5, R0.reuse, 0x44 ;  /* 0x0000004400057836 */ /* 0x060fe20000000000 */
[-C--:B------:R-:W-:Y:S01]  /*8820*/  LEA.HI.X.SX32 R9, R11, R3.reuse, 0x1, P1 ;  /* 0x000000030b097211 */ /* 0x080fe200008f0eff */
[----:B------:R-:W0:Y:S01]  /*8830*/  LDCU UR6, c[0x0][0x39c] ;  /* 0x00007380ff0677ac */ /* 0x000e220008000800 */
[----:B------:R-:W-:Y:S01]  /*8840*/  SHF.R.S32.HI R11, RZ, 0x8, R12 ;  /* 0x00000008ff0b7819 */ /* 0x000fe2000001140c */
[----:B------:R-:W-:Y:S01]  /*8850*/  VIADD R12, R0, 0x48 ;  /* 0x00000048000c7836 */ /* 0x000fe20000000000 */
[-C--:B------:R-:W-:Y:S01]  /*8860*/  IADD3 R4, P1, PT, R10, R2.reuse, RZ ;  /* 0x000000020a047210 */ /* 0x080fe20007f3e0ff */
[C---:B------:R-:W-:Y:S01]  /*8870*/  VIADD R14, R0.reuse, 0x55 ;  /* 0x00000055000e7836 */ /* 0x040fe20000000000 */
[----:B------:R-:W-:Y:S01]  /*8880*/  PRMT R13, R69, 0x9910, RZ ;  /* 0x00009910450d7816 */ /* 0x000fe200000000ff */
[----:B-1----:R-:W-:Y:S01]  /*8890*/  VIADD R6, R0, 0x45 ;  /* 0x0000004500067836 */ /* 0x002fe20000000000 */
[----:B------:R1:W-:Y:S01]  /*88a0*/  @P3 STG.E.U8 desc[UR18][R8.64], R11 ;  /* 0x0000000b08003986 */ /* 0x0003e2000c101112 */
[----:B------:R-:W-:Y:S01]  /*88b0*/  ISETP.LT.AND P3, PT, R5, UR7, !P0 ;  /* 0x0000000705007c0c */ /* 0x000fe2000c761270 */
[----:B------:R-:W2:Y:S01]  /*88c0*/  LDCU UR7, c[0x0][0x39c] ;  /* 0x00007380ff0777ac */ /* 0x000ea20008000800 */
[C---:B------:R-:W-:Y:S01]  /*88d0*/  LEA.HI.X.SX32 R5, R10.reuse, R3, 0x1, P1 ;  /* 0x000000030a057211 */ /* 0x040fe200008f0eff */
[----:B------:R-:W-:Y:S01]  /*88e0*/  VIADD R10, R10, UR5 ;  /* 0x000000050a0a7c36 */ /* 0x000fe20008000000 */
[----:B---3--:R-:W-:Y:S01]  /*88f0*/  ISETP.LT.AND P1, PT, R6, UR4, !P0 ;  /* 0x0000000406007c0c */ /* 0x008fe2000c721270 */
[----:B------:R-:W3:Y:S01]  /*8900*/  LDCU UR4, c[0x0][0x39c] ;  /* 0x00007380ff0477ac */ /* 0x000ee20008000800 */
[----:B------:R-:W-:Y:S01]  /*8910*/  SHF.R.S32.HI R13, RZ, 0x8, R13 ;  /* 0x00000008ff0d7819 */ /* 0x000fe2000001140d */
[----:B------:R5:W-:Y:S01]  /*8920*/  @P4 STG.E.U8 desc[UR18][R4.64], R69 ;  /* 0x0000004504004986 */ /* 0x000be2000c101112 */
[----:B------:R-:W-:-:S02]  /*8930*/  IADD3 R6, P4, PT, R10, R2, RZ ;  /* 0x000000020a067210 */ /* 0x000fc40007f9e0ff */
[----:B------:R-:W-:Y:S01]  /*8940*/  F2FP.SATFINITE.E5M2.F32.PACK_AB_MERGE_C R93, R93, R92, RZ ;  /* 0x0000005c5d5d723e */ /* 0x000fe200048060ff */
[C---:B-1----:R-:W-:Y:S01]  /*8950*/  VIADD R11, R10.reuse, UR5 ;  /* 0x000000050a0b7c36 */ /* 0x042fe20008000000 */
[-C--:B------:R-:W-:Y:S02]  /*8960*/  LEA.HI.X.SX32 R7, R10, R3.reuse, 0x1, P4 ;  /* 0x000000030a077211 */ /* 0x080fe400020f0eff */
[----:B------:R-:W-:Y:S02]  /*8970*/  PRMT R10, R71, 0x9910, RZ ;  /* 0x00009910470a7816 */ /* 0x000fe400000000ff */
[----:B------:R-:W-:Y:S01]  /*8980*/  IADD3 R8, P4, PT, R11, R2, RZ ;  /* 0x000000020b087210 */ /* 0x000fe20007f9e0ff */
[----:B------:R1:W-:Y:S01]  /*8990*/  @P6 STG.E.U8 desc[UR18][R6.64], R13 ;  /* 0x0000000d06006986 */ /* 0x0003e2000c101112 */
[----:B------:R-:W-:Y:S01]  /*89a0*/  F2FP.SATFINITE.E5M2.F32.PACK_AB_MERGE_C R95, R95, R94, RZ ;  /* 0x0000005e5f5f723e */ /* 0x000fe200048060ff */
[C---:B-----5:R-:W-:Y:S01]  /*89b0*/  VIADD R4, R0.reuse, 0x46 ;  /* 0x0000004600047836 */ /* 0x060fe20000000000 */
[C---:B------:R-:W-:Y:S01]  /*89c0*/  LEA.HI.X.SX32 R9, R11.reuse, R3, 0x1, P4 ;  /* 0x000000030b097211 */ /* 0x040fe200020f0eff */
[----:B------:R-:W-:Y:S01]  /*89d0*/  VIADD R11, R11, UR5 ;  /* 0x000000050b0b7c36 */ /* 0x000fe20008000000 */
[----:B------:R-:W-:Y:S01]  /*89e0*/  F2FP.SATFINITE.E5M2.F32.PACK_AB_MERGE_C R97, R97, R96, RZ ;  /* 0x000000606161723e */ /* 0x000fe200048060ff */
[----:B------:R-:W-:Y:S01]  /*89f0*/  VIADD R5, R0, 0x47 ;  /* 0x0000004700057836 */ /* 0x000fe20000000000 */
[----:B---3--:R-:W-:Y:S01]  /*8a00*/  ISETP.LT.AND P4, PT, R4, UR4, !P0 ;  /* 0x0000000404007c0c */ /* 0x008fe2000c781270 */
[----:B------:R3:W-:Y:S01]  /*8a10*/  @P5 STG.E.U8 desc[UR18][R8.64], R71 ;  /* 0x0000004708005986 */ /* 0x0007e2000c101112 */
[----:B------:R-:W-:Y:S01]  /*8a20*/  IADD3 R4, P5, PT, R11, R2, RZ ;  /* 0x000000020b047210 */ /* 0x000fe20007fbe0ff */
[----:B------:R-:W5:Y:S01]  /*8a30*/  LDCU UR4, c[0x0][0x39c] ;  /* 0x00007380ff0477ac */ /* 0x000f620008000800 */
[----:B0-----:R-:W-:-:S02]  /*8a40*/  ISETP.LT.AND P6, PT, R5, UR6, !P0 ;  /* 0x0000000605007c0c */ /* 0x001fc4000c7c1270 */
[CC--:B------:R-:W-:Y:S01]  /*8a50*/  LEA.HI.X.SX32 R5, R11.reuse, R3.reuse, 0x1, P5 ;  /* 0x000000030b057211 */ /* 0x0c0fe200028f0eff */
[----:B------:R-:W-:Y:S01]  /*8a60*/  VIADD R11, R11, UR5 ;  /* 0x000000050b0b7c36 */ /* 0x000fe20008000000 */
[----:B-1----:R-:W-:Y:S01]  /*8a70*/  SHF.R.S32.HI R13, RZ, 0x8, R10 ;  /* 0x00000008ff0d7819 */ /* 0x002fe2000001140a */
[----:B------:R-:W0:Y:S01]  /*8a80*/  LDCU UR6, c[0x0][0x39c] ;  /* 0x00007380ff0677ac */ /* 0x000e220008000800 */
[----:B--2---:R-:W-:Y:S01]  /*8a90*/  ISETP.LT.AND P5, PT, R12, UR7, !P0 ;  /* 0x000000070c007c0c */ /* 0x004fe2000c7a1270 */
[----:B------:R-:W-:Y:S01]  /*8aa0*/  VIADD R10, R11, UR5 ;  /* 0x000000050b0a7c36 */ /* 0x000fe20008000000 */
[----:B------:R-:W-:Y:S01]  /*8ab0*/  F2FP.SATFINITE.E5M2.F32.PACK_AB_MERGE_C R99, R99, R98, RZ ;  /* 0x000000626363723e */ /* 0x000fe200048060ff */
[----:B------:R1:W-:Y:S01]  /*8ac0*/  @P2 STG.E.U8 desc[UR18][R4.64], R13 ;  /* 0x0000000d04002986 */ /* 0x0003e2000c101112 */
[----:B------:R-:W-:Y:S01]  /*8ad0*/  IADD3 R6, P2, PT, R11, R2, RZ ;  /* 0x000000020b067210 */ /* 0x000fe20007f5e0ff */
[----:B------:R-:W-:Y:S01]  /*8ae0*/  VIADD R12, R0, 0x49 ;  /* 0x00000049000c7836 */ /* 0x000fe20000000000 */
[----:B---3--:R-:W-:Y:S01]  /*8af0*/  PRMT R9, R73, 0x9910, RZ ;  /* 0x0000991049097816 */ /* 0x008fe200000000ff */
[----:B------:R-:W2:Y:S01]  /*8b00*/  LDCU UR7, c[0x0][0x39c] ;  /* 0x00007380ff0777ac */ /* 0x000ea20008000800 */
[----:B------:R-:W-:-:S02]  /*8b10*/  LEA.HI.X.SX32 R7, R11, R3, 0x1, P2 ;  /* 0x000000030b077211 */ /* 0x000fc400010f0eff */
[C---:B------:R-:W-:Y:S01]  /*8b20*/  IADD3 R8, P2, PT, R10.reuse, R2, RZ ;  /* 0x000000020a087210 */ /* 0x040fe20007f5e0ff */
[----:B------:R-:W-:Y:S01]  /*8b30*/  IMAD.MOV.U32 R11, RZ, RZ, R9 ;  /* 0x000000ffff0b7224 */ /* 0x000fe200078e0009 */
[----:B------:R-:W-:Y:S01]  /*8b40*/  F2FP.SATFINITE.E5M2.F32.PACK_AB_MERGE_C R101, R101, R100, RZ ;  /* 0x000000646565723e */ /* 0x000fe200048060ff */
[----:B------:R3:W-:Y:S01]  /*8b50*/  @P3 STG.E.U8 desc[UR18][R6.64], R73 ;  /* 0x0000004906003986 */ /* 0x0007e2000c101112 */
[CC--:B------:R-:W-:Y:S01]  /*8b60*/  LEA.HI.X.SX32 R9, R10.reuse, R3.reuse, 0x1, P2 ;  /* 0x000000030a097211 */ /* 0x0c0fe200010f0eff */
[----:B------:R-:W-:Y:S01]  /*8b70*/  VIADD R10, R10, UR5 ;  /* 0x000000050a0a7c36 */ /* 0x000fe20008000000 */
[----:B------:R-:W-:Y:S01]  /*8b80*/  SHF.R.S32.HI R11, RZ, 0x8, R11 ;  /* 0x00000008ff0b7819 */ /* 0x000fe2000001140b */
[----:B-1----:R-:W-:Y:S01]  /*8b90*/  VIADD R5, R0, 0x4a ;  /* 0x0000004a00057836 */ /* 0x002fe20000000000 */
[----:B-----5:R-:W-:Y:S01]  /*8ba0*/  ISETP.LT.AND P2, PT, R12, UR4, !P0 ;  /* 0x000000040c007c0c */ /* 0x020fe2000c741270 */
[----:B------:R-:W1:Y:S01]  /*8bb0*/  LDCU UR4, c[0x0][0x39c] ;  /* 0x00007380ff0477ac */ /* 0x000e620008000800 */
[----:B------:R-:W-:Y:S01]  /*8bc0*/  PRMT R13, R75, 0x9910, RZ ;  /* 0x000099104b0d7816 */ /* 0x000fe200000000ff */
[----:B------:R5:W-:Y:S01]  /*8bd0*/  @P1 STG.E.U8 desc[UR18][R8.64], R11 ;  /* 0x0000000b08001986 */ /* 0x000be2000c101112 */
[----:B------:R-:W-:Y:S01]  /*8be0*/  IADD3 R4, P1, PT, R10, R2, RZ ;  /* 0x000000020a047210 */ /* 0x000fe20007f3e0ff */
[----:B------:R-:W-:Y:S01]  /*8bf0*/  VIADD R12, R0, 0x4b ;  /* 0x0000004b000c7836 */ /* 0x000fe20000000000 */
[----:B0-----:R-:W-:Y:S01]  /*8c00*/  ISETP.LT.AND P3, PT, R5, UR6, !P0 ;  /* 0x0000000605007c0c */ /* 0x001fe2000c761270 */
[----:B------:R-:W0:Y:S01]  /*8c10*/  LDCU UR6, c[0x0][0x39c] ;  /* 0x00007380ff0677ac */ /* 0x000e220008000800 */
[C---:B------:R-:W-:Y:S01]  /*8c20*/  LEA.HI.X.SX32 R5, R10.reuse, R3, 0x1, P1 ;  /* 0x000000030a057211 */ /* 0x040fe200008f0eff */
[----:B------:R-:W-:Y:S01]  /*8c30*/  VIADD R10, R10, UR5 ;  /* 0x000000050a0a7c36 */ /* 0x000fe20008000000 */
[----:B------:R-:W-:-:S02]  /*8c40*/  SHF.R.S32.HI R13, RZ, 0x8, R13 ;  /* 0x00000008ff0d7819 */ /* 0x000fc4000001140d */
[----:B--2---:R-:W-:Y:S01]  /*8c50*/  ISETP.LT.AND P1, PT, R12, UR7, !P0 ;  /* 0x000000070c007c0c */ /* 0x004fe2000c721270 */
[----:B------:R2:W-:Y:S01]  /*8c60*/  @P4 STG.E.U8 desc[UR18][R4.64], R75 ;  /* 0x0000004b04004986 */ /* 0x0005e2000c101112 */
[CC--:B---3--:R-:W-:Y:S01]  /*8c70*/  IADD3 R6, P4, PT, R10.reuse, R2.reuse, RZ ;  /* 0x000000020a067210 */ /* 0x0c8fe20007f9e0ff */
[----:B-----5:R-:W-:Y:S01]  /*8c80*/  VIADD R11, R10, UR5 ;  /* 0x000000050a0b7c36 */ /* 0x020fe20008000000 */
[----:B------:R-:W3:Y:S01]  /*8c90*/  LDCU UR7, c[0x0][0x39c] ;  /* 0x00007380ff0777ac */ /* 0x000ee20008000800 */
[----:B------:R-:W-:Y:S01]  /*8ca0*/  VIADD R12, R0, 0x4d ;  /* 0x0000004d000c7836 */ /* 0x000fe20000000000 */
[-C--:B------:R-:W-:Y:S01]  /*8cb0*/  LEA.HI.X.SX32 R7, R10, R3.reuse, 0x1, P4 ;  /* 0x000000030a077211 */ /* 0x080fe200020f0eff */
[----:B------:R-:W-:Y:S01]  /*8cc0*/  VIADD R10, R0, 0x4c ;  /* 0x0000004c000a7836 */ /* 0x000fe20000000000 */
[----:B------:R-:W-:Y:S02]  /*8cd0*/  IADD3 R8, P4, PT, R11, R2, RZ ;  /* 0x000000020b087210 */ /* 0x000fe40007f9e0ff */
[----:B------:R-:W-:Y:S01]  /*8ce0*/  F2FP.SATFINITE.E5M2.F32.PACK_AB_MERGE_C R103, R103, R102, RZ ;  /* 0x000000666767723e */ /* 0x000fe200048060ff */
[----:B------:R5:W-:Y:S01]  /*8cf0*/  @P6 STG.E.U8 desc[UR18][R6.64], R13 ;  /* 0x0000000d06006986 */ /* 0x000be2000c101112 */
[C---:B------:R-:W-:Y:S01]  /*8d00*/  LEA.HI.X.SX32 R9, R11.reuse, R3, 0x1, P4 ;  /* 0x000000030b097211 */ /* 0x040fe200020f0eff */
[----:B------:R-:W-:Y:S01]  /*8d10*/  VIADD R11, R11, UR5 ;  /* 0x000000050b0b7c36 */ /* 0x000fe20008000000 */
[----:B-1----:R-:W-:Y:S01]  /*8d20*/  ISETP.LT.AND P4, PT, R10, UR4, !P0 ;  /* 0x000000040a007c0c */ /* 0x002fe2000c781270 */
[----:B------:R-:W1:Y:S01]  /*8d30*/  LDCU UR4, c[0x0][0x39c] ;  /* 0x00007380ff0477ac */ /* 0x000e620008000800 */
[----:B------:R-:W-:Y:S01]  /*8d40*/  PRMT R10, R77, 0x9910, RZ ;  /* 0x000099104d0a7816 */ /* 0x000fe200000000ff */
[----:B------:R3:W-:Y:S01]  /*8d50*/  @P5 STG.E.U8 desc[UR18][R8.64], R77 ;  /* 0x0000004d08005986 */ /* 0x0007e2000c101112 */
[----:B--2---:R-:W-:-:S02]  /*8d60*/  IADD3 R4, P5, PT, R11, R2, RZ ;  /* 0x000000020b047210 */ /* 0x004fc40007fbe0ff */
[----:B------:R-:W-:Y:S02]  /*8d70*/  F2FP.SATFINITE.E5M2.F32.PACK_AB_MERGE_C R105, R105, R104, RZ ;  /* 0x000000686969723e */ /* 0x000fe400048060ff */
[CC--:B------:R-:W-:Y:S01]  /*8d80*/  LEA.HI.X.SX32 R5, R11.reuse, R3.reuse, 0x1, P5 ;  /* 0x000000030b057211 */ /* 0x0c0fe200028f0eff */
[----:B------:R-:W-:Y:S01]  /*8d90*/  VIADD R11, R11, UR5 ;  /* 0x000000050b0b7c36 */ /* 0x000fe20008000000 */
[----:B-----5:R-:W-:Y:S02]  /*8da0*/  SHF.R.S32.HI R13, RZ, 0x8, R10 ;  /* 0x00000008ff0d7819 */ /* 0x020fe4000001140a */
[----:B0-----:R-:W-:Y:S01]  /*8db0*/  ISETP.LT.AND P5, PT, R12, UR6, !P0 ;  /* 0x000000060c007c0c */ /* 0x001fe2000c7a1270 */
[----:B------:R-:W0:Y:S01]  /*8dc0*/  LDCU UR6, c[0x0][0x39c] ;  /* 0x00007380ff0677ac */ /* 0x000e220008000800 */
[C---:B------:R-:W-:Y:S01]  /*8dd0*/  VIADD R10, R11.reuse, UR5 ;  /* 0x000000050b0a7c36 */ /* 0x040fe20008000000 */
[----:B------:R2:W-:Y:S01]  /*8de0*/  @P2 STG.E.U8 desc[UR18][R4.64], R13 ;  /* 0x0000000d04002986 */ /* 0x0005e2000c101112 */
[----:B------:R-:W-:Y:S01]  /*8df0*/  IADD3 R6, P2, PT, R11, R2, RZ ;  /* 0x000000020b067210 */ /* 0x000fe20007f5e0ff */
[C---:B---3--:R-:W-:Y:S01]  /*8e00*/  VIADD R8, R0.reuse, 0x4e ;  /* 0x0000004e00087836 */ /* 0x048fe20000000000 */
[----:B------:R-:W-:Y:S01]  /*8e10*/  PRMT R12, R79, 0x9910, RZ ;  /* 0x000099104f0c7816 */ /* 0x000fe200000000ff */
[----:B------:R-:W-:Y:S01]  /*8e20*/  VIADD R9, R0, 0x4f ;  /* 0x0000004f00097836 */ /* 0x000fe20000000000 */
[----:B------:R-:W-:-:S02]  /*8e30*/  LEA.HI.X.SX32 R7, R11, R3, 0x1, P2 ;  /* 0x000000030b077211 */ /* 0x000fc400010f0eff */
[----:B-1----:R-:W-:Y:S01]  /*8e40*/  ISETP.LT.AND P2, PT, R8, UR4, !P0 ;  /* 0x0000000408007c0c */ /* 0x002fe2000c741270 */
        /* <DEDUP_REMOVED lines=13> */
[----:B0-----:R-:W-:Y:S01]  /*8f20*/  ISETP.LT.AND P1, PT, R5, UR6, !P0 ;  /* 0x0000000605007c0c */ /* 0x001fe2000c721270 */
[----:B-1----:R-:W-:Y:S01]  /*8f30*/  VIADD R7, R0, 0x51 ;  /* 0x0000005100077836 */ /* 0x002fe20000000000 */
        /* <DEDUP_REMOVED lines=186> */
[----:B------:R-:W-:Y:S01]  /*9ae0*/  IADD3 R6, P2, PT, R11, R2, RZ ;  /* 0x000000020b067210 */ /* 0x000fe20007f5e0ff */
[----:B------:R5:W-:Y:S01]  /*9af0*/  @P4 STG.E.U8 desc[UR18][R4.64], R13 ;  /* 0x0000000d04004986 */ /* 0x000be2000c101112 */
[----:B------:R-:W-:Y:S02]  /*9b00*/  F2FP.SATFINITE.E5M2.F32.PACK_AB_MERGE_C R123, R123, R122, RZ ;  /* 0x0000007a7b7b723e */ /* 0x000fe400048060ff */
[CC--:B------:R-:W-:Y:S01]  /*9b10*/  LEA.HI.X.SX32 R7, R11.reuse, R3.reuse, 0x1, P2 ;  /* 0x000000030b077211 */ /* 0x0c0fe200010f0eff */
[----:B------:R-:W-:Y:S01]  /*9b20*/  VIADD R11, R11, UR5 ;  /* 0x000000050b0b7c36 */ /* 0x000fe20008000000 */
[----:B---3--:R-:W-:Y:S01]  /*9b30*/  ISETP.LT.AND P2, PT, R10, UR4, !P0 ;  /* 0x000000040a007c0c */ /* 0x008fe2000c741270 */
[----:B------:R-:W3:Y:S01]  /*9b40*/  LDCU UR4, c[0x0][0x39c] ;  /* 0x00007380ff0477ac */ /* 0x000ee20008000800 */
[----:B------:R-:W-:Y:S01]  /*9b50*/  F2FP.SATFINITE.E5M2.F32.PACK_AB_MERGE_C R125, R125, R124, RZ ;  /* 0x0000007c7d7d723e */ /* 0x000fe200048060ff */
[----:B------:R1:W-:Y:S01]  /*9b60*/  @P1 STG.E.U8 desc[UR18][R6.64], R103 ;  /* 0x0000006706001986 */ /* 0x0003e2000c101112 */
[C---:B0-----:R-:W-:Y:S01]  /*9b70*/  IADD3 R8, P1, PT, R11.reuse, R2, RZ ;  /* 0x000000020b087210 */ /* 0x041fe20007f3e0ff */
[----:B------:R-:W-:Y:S01]  /*9b80*/  VIADD R10, R11, UR5 ;  /* 0x000000050b0a7c36 */ /* 0x000fe20008000000 */
[----:B------:R-:W-:Y:S01]  /*9b90*/  PRMT R17, R125, 0x9910, RZ ;  /* 0x000099107d117816 */ /* 0x000fe200000000ff */
[----:B-----5:R-:W-:Y:S01]  /*9ba0*/  VIADD R5, R0, 0x68 ;  /* 0x0000006800057836 */ /* 0x020fe20000000000 */
[----:B------:R-:W-:-:S02]  /*9bb0*/  LEA.HI.X.SX32 R9, R11, R3, 0x1, P1 ;  /* 0x000000030b097211 */ /* 0x000fc400008f0eff */
[----:B------:R-:W-:Y:S01]  /*9bc0*/  SHF.R.S32.HI R11, RZ, 0x8, R12 ;  /* 0x00000008ff0b7819 */ /* 0x000fe2000001140c */
[----:B------:R-:W-:Y:S01]  /*9bd0*/  VIADD R12, R0, 0x6c ;  /* 0x0000006c000c7836 */ /* 0x000fe20000000000 */
[-C--:B------:R-:W-:Y:S02]  /*9be0*/  IADD3 R4, P4, PT, R10, R2.reuse, RZ ;  /* 0x000000020a047210 */ /* 0x080fe40007f9e0ff */
[----:B--2---:R-:W-:Y:S01]  /*9bf0*/  ISETP.LT.AND P1, PT, R14, UR6, !P0 ;  /* 0x000000060e007c0c */ /* 0x004fe2000c721270 */
[----:B-1----:R-:W-:Y:S01]  /*9c00*/  VIADD R6, R0, 0x69 ;  /* 0x0000006900067836 */ /* 0x002fe20000000000 */
[----:B------:R0:W-:Y:S01]  /*9c10*/  @P6 STG.E.U8 desc[UR18][R8.64], R11 ;  /* 0x0000000b08006986 */ /* 0x0001e2000c101112 */
[----:B------:R-:W-:Y:S01]  /*9c20*/  ISETP.LT.AND P6, PT, R5, UR7, !P0 ;  /* 0x0000000705007c0c */ /* 0x000fe2000c7c1270 */
[----:B------:R-:W1:Y:S01]  /*9c30*/  LDCU UR6, c[0x0][0x39c] ;  /* 0x00007380ff0677ac */ /* 0x000e620008000800 */
[CC--:B------:R-:W-:Y:S01]  /*9c40*/  LEA.HI.X.SX32 R5, R10.reuse, R3.reuse, 0x1, P4 ;  /* 0x000000030a057211 */ /* 0x0c0fe200020f0eff */
[----:B------:R-:W-:Y:S01]  /*9c50*/  VIADD R10, R10, UR5 ;  /* 0x000000050a0a7c36 */ /* 0x000fe20008000000 */
[----:B---3--:R-:W-:Y:S01]  /*9c60*/  ISETP.LT.AND P4, PT, R6, UR4, !P0 ;  /* 0x0000000406007c0c */ /* 0x008fe2000c781270 */
[----:B------:R-:W2:Y:S01]  /*9c70*/  LDCU UR4, c[0x0][0x39c] ;  /* 0x00007380ff0477ac */ /* 0x000ea20008000800 */
[----:B------:R-:W-:Y:S01]  /*9c80*/  PRMT R13, R105, 0x9910, RZ ;  /* 0x00009910690d7816 */ /* 0x000fe200000000ff */
[----:B------:R3:W-:Y:S01]  /*9c90*/  @P3 STG.E.U8 desc[UR18][R4.64], R105 ;  /* 0x0000006904003986 */ /* 0x0007e2000c101112 */
[C---:B------:R-:W-:Y:S01]  /*9ca0*/  IADD3 R6, P3, PT, R10.reuse, R2, RZ ;  /* 0x000000020a067210 */ /* 0x040fe20007f7e0ff */
[----:B------:R-:W5:Y:S01]  /*9cb0*/  LDCU UR7, c[0x0][0x39c] ;  /* 0x00007380ff0777ac */ /* 0x000f620008000800 */
[----:B------:R-:W-:Y:S01]  /*9cc0*/  SHF.R.S32.HI R13, RZ, 0x8, R13 ;  /* 0x00000008ff0d7819 */ /* 0x000fe2000001140d */
[C---:B0-----:R-:W-:Y:S01]  /*9cd0*/  VIADD R11, R10.reuse, UR5 ;  /* 0x000000050a0b7c36 */ /* 0x041fe20008000000 */
[----:B------:R-:W-:Y:S01]  /*9ce0*/  LEA.HI.X.SX32 R7, R10, R3, 0x1, P3 ;  /* 0x000000030a077211 */ /* 0x000fe200018f0eff */
[----:B------:R-:W-:Y:S01]  /*9cf0*/  VIADD R14, R0, 0x79 ;  /* 0x00000079000e7836 */ /* 0x000fe20000000000 */
[----:B------:R-:W-:-:S02]  /*9d00*/  PRMT R10, R107, 0x9910, RZ ;  /* 0x000099106b0a7816 */ /* 0x000fc400000000ff */
[C---:B------:R-:W-:Y:S01]  /*9d10*/  IADD3 R8, P3, PT, R11.reuse, R2, RZ ;  /* 0x000000020b087210 */ /* 0x040fe20007f7e0ff */
[----:B------:R0:W-:Y:S01]  /*9d20*/  @P5 STG.E.U8 desc[UR18][R6.64], R13 ;  /* 0x0000000d06005986 */ /* 0x0001e2000c101112 */
[----:B------:R-:W-:Y:S01]  /*9d30*/  SHF.R.S32.HI R17, RZ, 0x8, R17 ;  /* 0x00000008ff117819 */ /* 0x000fe20000011411 */
[C---:B---3--:R-:W-:Y:S01]  /*9d40*/  VIADD R4, R0.reuse, 0x6a ;  /* 0x0000006a00047836 */ /* 0x048fe20000000000 */
[C---:B------:R-:W-:Y:S01]  /*9d50*/  LEA.HI.X.SX32 R9, R11.reuse, R3, 0x1, P3 ;  /* 0x000000030b097211 */ /* 0x040fe200018f0eff */
[----:B------:R-:W-:Y:S01]  /*9d60*/  VIADD R11, R11, UR5 ;  /* 0x000000050b0b7c36 */ /* 0x000fe20008000000 */
[----:B------:R-:W-:Y:S01]  /*9d70*/  F2FP.SATFINITE.E5M2.F32.PACK_AB_MERGE_C R127, R127, R126, RZ ;  /* 0x0000007e7f7f723e */ /* 0x000fe200048060ff */
[----:B------:R-:W-:Y:S01]  /*9d80*/  VIADD R5, R0, 0x6b ;  /* 0x0000006b00057836 */ /* 0x000fe20000000000 */
[----:B--2---:R-:W-:Y:S01]  /*9d90*/  ISETP.LT.AND P3, PT, R4, UR4, !P0 ;  /* 0x0000000404007c0c */ /* 0x004fe2000c761270 */
[----:B------:R2:W-:Y:S01]  /*9da0*/  @P2 STG.E.U8 desc[UR18][R8.64], R107 ;  /* 0x0000006b08002986 */ /* 0x0005e2000c101112 */
[----:B------:R-:W-:Y:S01]  /*9db0*/  IADD3 R4, P2, PT, R11, R2, RZ ;  /* 0x000000020b047210 */ /* 0x000fe20007f5e0ff */
[----:B------:R-:W3:Y:S01]  /*9dc0*/  LDCU UR4, c[0x0][0x39c] ;  /* 0x00007380ff0477ac */ /* 0x000ee20008000800 */
[----:B-1----:R-:W-:-:S02]  /*9dd0*/  ISETP.LT.AND P5, PT, R5, UR6, !P0 ;  /* 0x0000000605007c0c */ /* 0x002fc4000c7a1270 */
[CC--:B------:R-:W-:Y:S01]  /*9de0*/  LEA.HI.X.SX32 R5, R11.reuse, R3.reuse, 0x1, P2 ;  /* 0x000000030b057211 */ /* 0x0c0fe200010f0eff */
[----:B------:R-:W-:Y:S01]  /*9df0*/  VIADD R11, R11, UR5 ;  /* 0x000000050b0b7c36 */ /* 0x000fe20008000000 */
[----:B0-----:R-:W-:Y:S01]  /*9e00*/  SHF.R.S32.HI R13, RZ, 0x8, R10 ;  /* 0x00000008ff0d7819 */ /* 0x001fe2000001140a */
[----:B------:R-:W0:Y:S01]  /*9e10*/  LDCU UR6, c[0x0][0x39c] ;  /* 0x00007380ff0677ac */ /* 0x000e220008000800 */
[----:B-----5:R-:W-:Y:S01]  /*9e20*/  ISETP.LT.AND P2, PT, R12, UR7, !P0 ;  /* 0x000000070c007c0c */ /* 0x020fe2000c741270 */
[----:B------:R-:W-:Y:S01]  /*9e30*/  VIADD R10, R11, UR5 ;  /* 0x000000050b0a7c36 */ /* 0x000fe20008000000 */
[----:B------:R-:W-:Y:S01]  /*9e40*/  F2FP.SATFINITE.E5M2.F32.PACK_AB_MERGE_C R129, R129, R128, RZ ;  /* 0x000000808181723e */ /* 0x000fe200048060ff */
[----:B------:R1:W-:Y:S01]  /*9e50*/  @P1 STG.E.U8 desc[UR18][R4.64], R13 ;  /* 0x0000000d04001986 */ /* 0x0003e2000c101112 */
[----:B------:R-:W-:Y:S01]  /*9e60*/  IADD3 R6, P1, PT, R11, R2, RZ ;  /* 0x000000020b067210 */ /* 0x000fe20007f3e0ff */
[----:B------:R-:W-:Y:S01]  /*9e70*/  VIADD R12, R0, 0x6d ;  /* 0x0000006d000c7836 */ /* 0x000fe20000000000 */
[----:B--2---:R-:W-:Y:S01]  /*9e80*/  PRMT R9, R109, 0x9910, RZ ;  /* 0x000099106d097816 */ /* 0x004fe200000000ff */
        /* <DEDUP_REMOVED lines=10> */
[----:B---3--:R-:W-:Y:S01]  /*9f30*/  ISETP.LT.AND P1, PT, R12, UR4, !P0 ;  /* 0x000000040c007c0c */ /* 0x008fe2000c721270 */
        /* <DEDUP_REMOVED lines=12> */
[CC--:B-----5:R-:W-:Y:S01]  /*a000*/  IADD3 R6, P3, PT, R10.reuse, R2.reuse, RZ ;  /* 0x000000020a067210 */ /* 0x0e0fe20007f7e0ff */
[----:B---3--:R-:W-:Y:S01]  /*a010*/  VIADD R11, R10, UR5 ;  /* 0x000000050a0b7c36 */ /* 0x008fe20008000000 */
[----:B------:R-:W3:Y:S01]  /*a020*/  LDCU UR7, c[0x0][0x39c] ;  /* 0x00007380ff0777ac */ /* 0x000ee20008000800 */
[----:B------:R-:W-:Y:S01]  /*a030*/  VIADD R12, R0, 0x71 ;  /* 0x00000071000c7836 */ /* 0x000fe20000000000 */
[-C--:B------:R-:W-:Y:S01]  /*a040*/  LEA.HI.X.SX32 R7, R10, R3.reuse, 0x1, P3 ;  /* 0x000000030a077211 */ /* 0x080fe200018f0eff */
[----:B------:R-:W-:Y:S01]  /*a050*/  VIADD R10, R0, 0x70 ;  /* 0x00000070000a7836 */ /* 0x000fe20000000000 */
[-C--:B------:R-:W-:Y:S02]  /*a060*/  IADD3 R8, P3, PT, R11, R2.reuse, RZ ;  /* 0x000000020b087210 */ /* 0x080fe40007f7e0ff */
[----:B------:R-:W-:Y:S01]  /*a070*/  PRMT R19, R131, 0x9910, RZ ;  /* 0x0000991083137816 */ /* 0x000fe200000000ff */
        /* <DEDUP_REMOVED lines=8> */
[----:B------:R-:W-:Y:S02]  /*a100*/  SHF.R.S32.HI R19, RZ, 0x8, R19 ;  /* 0x00000008ff137819 */ /* 0x000fe40000011413 */
[C---:B------:R-:W-:Y:S01]  /*a110*/  LEA.HI.X.SX32 R5, R11.reuse, R3, 0x1, P2 ;  /* 0x000000030b057211 */ /* 0x040fe200010f0eff */
[----:B------:R-:W-:Y:S01]  /*a120*/  VIADD R11, R11, UR5 ;  /* 0x000000050b0b7c36 */ /* 0x000fe20008000000 */
[----:B-----5:R-:W-:Y:S02]  /*a130*/  SHF.R.S32.HI R13, RZ, 0x8, R10 ;  /* 0x00000008ff0d7819 */ /* 0x020fe4000001140a */
[----:B0-----:R-:W-:Y:S01]  /*a140*/  ISETP.LT.AND P2, PT, R12, UR6, !P0 ;  /* 0x000000060c007c0c */ /* 0x001fe2000c741270 */
[----:B------:R-:W0:Y:S01]  /*a150*/  LDCU UR6, c[0x0][0x39c] ;  /* 0x00007380ff0677ac */ /* 0x000e220008000800 */
[----:B------:R-:W-:Y:S01]  /*a160*/  PRMT R12, R115, 0x9910, RZ ;  /* 0x00009910730c7816 */ /* 0x000fe200000000ff */
[----:B------:R2:W-:Y:S01]  /*a170*/  @P1 STG.E.U8 desc[UR18][R4.64], R13 ;  /* 0x0000000d04001986 */ /* 0x0005e2000c101112 */
[----:B------:R-:W-:Y:S01]  /*a180*/  IADD3 R6, P1, PT, R11, R2, RZ ;  /* 0x000000020b067210 */ /* 0x000fe20007f3e0ff */
[----:B---3--:R-:W-:-:S02]  /*a190*/  VIADD R8, R0, 0x72 ;  /* 0x0000007200087836 */ /* 0x008fc40000000000 */
[C---:B------:R-:W-:Y:S01]  /*a1a0*/  VIADD R10, R11.reuse, UR5 ;  /* 0x000000050b0a7c36 */ /* 0x040fe20008000000 */
[-C--:B------:R-:W-:Y:S01]  /*a1b0*/  LEA.HI.X.SX32 R7, R11, R3.reuse, 0x1, P1 ;  /* 0x000000030b077211 */ /* 0x080fe200008f0eff */
[----:B------:R-:W-:Y:S01]  /*a1c0*/  VIADD R9, R0, 0x73 ;  /* 0x0000007300097836 */ /* 0x000fe20000000000 */
[----:B-1----:R-:W-:Y:S01]  /*a1d0*/  ISETP.LT.AND P1, PT, R8, UR4, !P0 ;  /* 0x0000000408007c0c */ /* 0x002fe2000c721270 */
[----:B------:R-:W-:Y:S01]  /*a1e0*/  IMAD.MOV.U32 R11, RZ, RZ, R12 ;  /* 0x000000ffff0b7224 */ /* 0x000fe200078e000c */
[CC--:B------:R-:W-:Y:S01]  /*a1f0*/  IADD3 R8, P5, PT, R10.reuse, R2.reuse, RZ ;  /* 0x000000020a087210 */ /* 0x0c0fe20007fbe0ff */
[----:B------:R1:W-:Y:S01]  /*a200*/  @P6 STG.E.U8 desc[UR18][R6.64], R115 ;  /* 0x0000007306006986 */ /* 0x0003e2000c101112 */
[----:B------:R-:W-:Y:S01]  /*a210*/  ISETP.LT.AND P6, PT, R9, UR7, !P0 ;  /* 0x0000000709007c0c */ /* 0x000fe2000c7c1270 */
[----:B------:R-:W3:Y:S01]  /*a220*/  LDCU UR4, c[0x0][0x39c] ;  /* 0x00007380ff0477ac */ /* 0x000ee20008000800 */
[CC--:B------:R-:W-:Y:S01]  /*a230*/  LEA.HI.X.SX32 R9, R10.reuse, R3.reuse, 0x1, P5 ;  /* 0x000000030a097211 */ /* 0x0c0fe200028f0eff */
[----:B------:R-:W-:Y:S01]  /*a240*/  VIADD R10, R10, UR5 ;  /* 0x000000050a0a7c36 */ /* 0x000fe20008000000 */
[----:B------:R-:W-:Y:S01]  /*a250*/  SHF.R.S32.HI R11, RZ, 0x8, R11 ;  /* 0x00000008ff0b7819 */ /* 0x000fe2000001140b */
[C---:B--2---:R-:W-:Y:S01]  /*a260*/  VIADD R5, R0.reuse, 0x74 ;  /* 0x0000007400057836 */ /* 0x044fe20000000000 */
[----:B------:R-:W2:Y:S01]  /*a270*/  LDCU UR7, c[0x0][0x39c] ;  /* 0x00007380ff0777ac */ /* 0x000ea20008000800 */
[----:B------:R-:W-:Y:S01]  /*a280*/  PRMT R13, R117, 0x9910, RZ ;  /* 0x00009910750d7816 */ /* 0x000fe200000000ff */
[----:B------:R-:W-:Y:S01]  /*a290*/  VIADD R12, R0, 0x78 ;  /* 0x00000078000c7836 */ /* 0x000fe20000000000 */
[----:B------:R5:W-:Y:S01]  /*a2a0*/  @P4 STG.E.U8 desc[UR18][R8.64], R11 ;  /* 0x0000000b08004986 */ /* 0x000be2000c101112 */
[----:B------:R-:W-:Y:S01]  /*a2b0*/  IADD3 R4, P4, PT, R10, R2, RZ ;  /* 0x000000020a047210 */ /* 0x000fe20007f9e0ff */
[----:B-1----:R-:W-:Y:S01]  /*a2c0*/  VIADD R7, R0, 0x75 ;  /* 0x0000007500077836 */ /* 0x002fe20000000000 */
[----:B0-----:R-:W-:Y:S01]  /*a2d0*/  ISETP.LT.AND P5, PT, R5, UR6, !P0 ;  /* 0x0000000605007c0c */ /* 0x001fe2000c7a1270 */
[----:B------:R-:W0:Y:S01]  /*a2e0*/  LDCU UR6, c[0x0][0x39c] ;  /* 0x00007380ff0677ac */ /* 0x000e220008000800 */
[C---:B------:R-:W-:Y:S01]  /*a2f0*/  LEA.HI.X.SX32 R5, R10.reuse, R3, 0x1, P4 ;  /* 0x000000030a057211 */ /* 0x040fe200020f0eff */
[----:B------:R-:W-:Y:S01]  /*a300*/  VIADD R10, R10, UR5 ;  /* 0x000000050a0a7c36 */ /* 0x000fe20008000000 */
[----:B------:R-:W-:-:S03]  /*a310*/  SHF.R.S32.HI R13, RZ, 0x8, R13 ;  /* 0x00000008ff0d7819 */ /* 0x000fc6000001140d */
[----:B------:R1:W-:Y:S01]  /*a320*/  @P3 STG.E.U8 desc[UR18][R4.64], R117 ;  /* 0x0000007504003986 */ /* 0x0003e2000c101112 */
[CC--:B------:R-:W-:Y:S01]  /*a330*/  IADD3 R6, P3, PT, R10.reuse, R2.reuse, RZ ;  /* 0x000000020a067210 */ /* 0x0c0fe20007f7e0ff */
[----:B-----5:R-:W-:Y:S01]  /*a340*/  VIADD R11, R10, UR5 ;  /* 0x000000050a0b7c36 */ /* 0x020fe20008000000 */
[----:B---3--:R-:W-:Y:S01]  /*a350*/  ISETP.LT.AND P4, PT, R7, UR4, !P0 ;  /* 0x0000000407007c0c */ /* 0x008fe2000c781270 */
[----:B------:R-:W-:Y:S01]  /*a360*/  VIADD R9, R0, 0x76 ;  /* 0x0000007600097836 */ /* 0x000fe20000000000 */
[-C--:B------:R-:W-:Y:S01]  /*a370*/  LEA.HI.X.SX32 R7, R10, R3.reuse, 0x1, P3 ;  /* 0x000000030a077211 */ /* 0x080fe200018f0eff */
[----:B------:R-:W-:Y:S01]  /*a380*/  VIADD R10, R0, 0x77 ;  /* 0x00000077000a7836 */ /* 0x000fe20000000000 */
[----:B------:R-:W-:Y:S01]  /*a390*/  IADD3 R8, P3, PT, R11, R2, RZ ;  /* 0x000000020b087210 */ /* 0x000fe20007f7e0ff */
[----:B------:R-:W3:Y:S02]  /*a3a0*/  LDCU UR4, c[0x0][0x39c] ;  /* 0x00007380ff0477ac */ /* 0x000ee40008000800 */
        /* <DEDUP_REMOVED lines=8> */
[C---:B------:R-:W-:Y:S01]  /*a430*/  IADD3 R4, P1, PT, R11.reuse, R2, RZ ;  /* 0x000000020b047210 */ /* 0x040fe20007f3e0ff */
[C---:B------:R-:W-:Y:S01]  /*a440*/  VIADD R10, R11.reuse, UR5 ;  /* 0x000000050b0a7c36 */ /* 0x040fe20008000000 */
[----:B------:R-:W1:Y:S01]  /*a450*/  LDCU UR6, c[0x0][0x39c] ;  /* 0x00007380ff0677ac */ /* 0x000e620008000800 */
[----:B-----5:R-:W-:Y:S01]  /*a460*/  IMAD.MOV.U32 R6, RZ, RZ, R5 ;  /* 0x000000ffff067224 */ /* 0x020fe200078e0005 */
[----:B------:R-:W-:Y:S01]  /*a470*/  LEA.HI.X.SX32 R5, R11, R3, 0x1, P1 ;  /* 0x000000030b057211 */ /* 0x000fe200008f0eff */
[----:B------:R-:W-:-:S03]  /*a480*/  VIADD R13, R0, 0x7a ;  /* 0x0000007a000d7836 */ /* 0x000fc60000000000 */
[----:B------:R-:W-:Y:S02]  /*a490*/  SHF.R.S32.HI R11, RZ, 0x8, R6 ;  /* 0x00000008ff0b7819 */ /* 0x000fe40000011406 */
[----:B------:R-:W-:-:S03]  /*a4a0*/  IADD3 R6, P1, PT, R10, R2, RZ ;  /* 0x000000020a067210 */ /* 0x000fc60007f3e0ff */
[----:B------:R5:W-:Y:S01]  /*a4b0*/  @P6 STG.E.U8 desc[UR18][R4.64], R11 ;  /* 0x0000000b04006986 */ /* 0x000be2000c101112 */
[CC--:B------:R-:W-:Y:S01]  /*a4c0*/  LEA.HI.X.SX32 R7, R10.reuse, R3.reuse, 0x1, P1 ;  /* 0x000000030a077211 */ /* 0x0c0fe200008f0eff */
[----:B------:R-:W-:Y:S01]  /*a4d0*/  VIADD R10, R10, UR5 ;  /* 0x000000050a0a7c36 */ /* 0x000fe20008000000 */
[----:B---3--:R-:W-:Y:S01]  /*a4e0*/  ISETP.LT.AND P1, PT, R12, UR4, !P0 ;  /* 0x000000040c007c0c */ /* 0x008fe2000c721270 */
[----:B------:R-:W3:Y:S01]  /*a4f0*/  LDCU UR4, c[0x0][0x39c] ;  /* 0x00007380ff0477ac */ /* 0x000ee20008000800 */
[----:B------:R-:W-:Y:S01]  /*a500*/  PRMT R12, R121, 0x9910, RZ ;  /* 0x00009910790c7816 */ /* 0x000fe200000000ff */
[----:B------:R4:W-:Y:S01]  /*a510*/  @P5 STG.E.U8 desc[UR18][R6.64], R121 ;  /* 0x0000007906005986 */ /* 0x0009e2000c101112 */
[----:B0-----:R-:W-:Y:S02]  /*a520*/  IADD3 R8, P5, PT, R10, R2, RZ ;  /* 0x000000020a087210 */ /* 0x001fe40007fbe0ff */
[----:B-1----:R-:W-:Y:S01]  /*a530*/  ISETP.LT.AND P6, PT, R14, UR6, !P0 ;  /* 0x000000060e007c0c */ /* 0x002fe2000c7c1270 */
[----:B------:R-:W0:Y:S01]  /*a540*/  LDCU UR6, c[0x0][0x39c] ;  /* 0x00007380ff0677ac */ /* 0x000e220008000800 */
[C---:B------:R-:W-:Y:S01]  /*a550*/  LEA.HI.X.SX32 R9, R10.reuse, R3, 0x1, P5 ;  /* 0x000000030a097211 */ /* 0x040fe200028f0eff */
[----:B------:R-:W-:Y:S01]  /*a560*/  VIADD R10, R10, UR5 ;  /* 0x000000050a0a7c36 */ /* 0x000fe20008000000 */
[----:B-----5:R-:W-:Y:S01]  /*a570*/  SHF.R.S32.HI R11, RZ, 0x8, R12 ;  /* 0x00000008ff0b7819 */ /* 0x020fe2000001140c */
[----:B------:R-:W-:Y:S01]  /*a580*/  VIADD R12, R0, 0x7c ;  /* 0x0000007c000c7836 */ /* 0x000fe20000000000 */
[----:B--2---:R-:W-:-:S02]  /*a590*/  ISETP.LT.AND P5, PT, R13, UR7, !P0 ;  /* 0x000000070d007c0c */ /* 0x004fc4000c7a1270 */
[----:B------:R-:W-:Y:S01]  /*a5a0*/  PRMT R13, R123, 0x9910, RZ ;  /* 0x000099107b0d7816 */ /* 0x000fe200000000ff */
[----:B------:R1:W-:Y:S01]  /*a5b0*/  @P4 STG.E.U8 desc[UR18][R8.64], R11 ;  /* 0x0000000b08004986 */ /* 0x0003e2000c101112 */
[-C--:B------:R-:W-:Y:S01]  /*a5c0*/  IADD3 R4, P4, PT, R10, R2.reuse, RZ ;  /* 0x000000020a047210 */ /* 0x080fe20007f9e0ff */
[----:B----4-:R-:W-:Y:S01]  /*a5d0*/  VIADD R6, R0, 0x7b ;  /* 0x0000007b00067836 */ /* 0x010fe20000000000 */
[----:B------:R-:W-:Y:S02]  /*a5e0*/  SHF.R.S32.HI R13, RZ, 0x8, R13 ;  /* 0x00000008ff0d7819 */ /* 0x000fe4000001140d */
[C---:B------:R-:W-:Y:S01]  /*a5f0*/  LEA.HI.X.SX32 R5, R10.reuse, R3, 0x1, P4 ;  /* 0x000000030a057211 */ /* 0x040fe200020f0eff */
[----:B------:R-:W-:Y:S01]  /*a600*/  VIADD R10, R10, UR5 ;  /* 0x000000050a0a7c36 */ /* 0x000fe20008000000 */
[----:B---3--:R-:W-:Y:S01]  /*a610*/  ISETP.LT.AND P4, PT, R6, UR4, !P0 ;  /* 0x0000000406007c0c */ /* 0x008fe2000c781270 */
[----:B------:R-:W2:Y:S02]  /*a620*/  LDCU UR4, c[0x0][0x39c] ;  /* 0x00007380ff0477ac */ /* 0x000ea40008000800 */
[----:B------:R3:W-:Y:S01]  /*a630*/  @P2 STG.E.U8 desc[UR18][R4.64], R123 ;  /* 0x0000007b04002986 */ /* 0x0007e2000c101112 */
[C---:B------:R-:W-:Y:S01]  /*a640*/  IADD3 R6, P2, PT, R10.reuse, R2, RZ ;  /* 0x000000020a067210 */ /* 0x040fe20007f5e0ff */
[----:B-1----:R-:W-:-:S03]  /*a650*/  VIADD R11, R10, UR5 ;  /* 0x000000050a0b7c36 */ /* 0x002fc60008000000 */
[-C--:B------:R-:W-:Y:S01]  /*a660*/  LEA.HI.X.SX32 R7, R10, R3.reuse, 0x1, P2 ;  /* 0x000000030a077211 */ /* 0x080fe200010f0eff */
[C---:B------:R-:W-:Y:S01]  /*a670*/  VIADD R10, R0.reuse, 0x7d ;  /* 0x0000007d000a7836 */ /* 0x040fe20000000000 */
[CC--:B------:R-:W-:Y:S01]  /*a680*/  IADD3 R8, P2, PT, R11.reuse, R2.reuse, RZ ;  /* 0x000000020b087210 */ /* 0x0c0fe20007f5e0ff */
[----:B------:R-:W-:Y:S02]  /*a690*/  VIADD R0, R0, 0x7f ;  /* 0x0000007f00007836 */ /* 0x000fe40000000000 */
[----:B------:R1:W-:Y:S01]  /*a6a0*/  @P3 STG.E.U8 desc[UR18][R6.64], R13 ;  /* 0x0000000d06003986 */ /* 0x0003e2000c101112 */
[CC--:B------:R-:W-:Y:S01]  /*a6b0*/  LEA.HI.X.SX32 R9, R11.reuse, R3.reuse, 0x1, P2 ;  /* 0x000000030b097211 */ /* 0x0c0fe200010f0eff */
[----:B------:R-:W-:Y:S01]  /*a6c0*/  VIADD R11, R11, UR5 ;  /* 0x000000050b0b7c36 */ /* 0x000fe20008000000 */
[----:B0-----:R-:W-:Y:S01]  /*a6d0*/  ISETP.LT.AND P3, PT, R12, UR6, !P0 ;  /* 0x000000060c007c0c */ /* 0x001fe2000c761270 */
[----:B------:R-:W0:Y:S02]  /*a6e0*/  LDCU UR6, c[0x0][0x39c] ;  /* 0x00007380ff0677ac */ /* 0x000e240008000800 */
[----:B------:R4:W-:Y:S01]  /*a6f0*/  @P1 STG.E.U8 desc[UR18][R8.64], R125 ;  /* 0x0000007d08001986 */ /* 0x0009e2000c101112 */
[----:B--2---:R-:W-:Y:S01]  /*a700*/  ISETP.LT.AND P2, PT, R10, UR4, !P0 ;  /* 0x000000040a007c0c */ /* 0x004fe2000c741270 */
[C---:B------:R-:W-:Y:S01]  /*a710*/  VIADD R10, R11.reuse, UR5 ;  /* 0x000000050b0a7c36 */ /* 0x040fe20008000000 */
[CC--:B---3--:R-:W-:Y:S01]  /*a720*/  IADD3 R4, P1, PT, R11.reuse, R2.reuse, RZ ;  /* 0x000000020b047210 */ /* 0x0c8fe20007f3e0ff */
[----:B------:R-:W2:Y:S03]  /*a730*/  LDCU UR4, c[0x0][0x39c] ;  /* 0x00007380ff0477ac */ /* 0x000ea60008000800 */
[----:B------:R-:W-:Y:S01]  /*a740*/  LEA.HI.X.SX32 R5, R11, R3, 0x1, P1 ;  /* 0x000000030b057211 */ /* 0x000fe200008f0eff */
[C---:B------:R-:W-:Y:S01]  /*a750*/  VIADD R11, R10.reuse, UR5 ;  /* 0x000000050a0b7c36 */ /* 0x040fe20008000000 */
[----:B-1----:R-:W-:-:S03]  /*a760*/  IADD3 R6, P1, PT, R10, R2, RZ ;  /* 0x000000020a067210 */ /* 0x002fc60007f3e0ff */
[C---:B------:R-:W-:Y:S01]  /*a770*/  VIADD R13, R11.reuse, UR5 ;  /* 0x000000050b0d7c36 */ /* 0x040fe20008000000 */
[----:B------:R1:W-:Y:S01]  /*a780*/  @P6 STG.E.U8 desc[UR18][R4.64], R17 ;  /* 0x0000001104006986 */ /* 0x0003e2000c101112 */
[-C--:B----4-:R-:W-:Y:S02]  /*a790*/  IADD3 R8, P6, PT, R11, R2.reuse, RZ ;  /* 0x000000020b087210 */ /* 0x090fe40007fde0ff */
[----:B------:R-:W-:Y:S01]  /*a7a0*/  VIADD R14, R13, UR5 ;  /* 0x000000050d0e7c36 */ /* 0x000fe20008000000 */
[-C--:B------:R-:W-:Y:S02]  /*a7b0*/  LEA.HI.X.SX32 R7, R10, R3.reuse, 0x1, P1 ;  /* 0x000000030a077211 */ /* 0x080fe400008f0eff */
[-C--:B------:R-:W-:Y:S01]  /*a7c0*/  LEA.HI.X.SX32 R9, R11, R3.reuse, 0x1, P6 ;  /* 0x000000030b097211 */ /* 0x080fe200030f0eff */
[C---:B------:R-:W-:Y:S01]  /*a7d0*/  VIADD R15, R14.reuse, UR5 ;  /* 0x000000050e0f7c36 */ /* 0x040fe20008000000 */
[-C--:B------:R-:W-:Y:S01]  /*a7e0*/  IADD3 R10, P1, PT, R13, R2.reuse, RZ ;  /* 0x000000020d0a7210 */ /* 0x080fe20007f3e0ff */
[----:B------:R3:W-:Y:S01]  /*a7f0*/  @P5 STG.E.U8 desc[UR18][R6.64], R127 ;  /* 0x0000007f06005986 */ /* 0x0007e2000c101112 */
[----:B------:R-:W-:Y:S01]  /*a800*/  IADD3 R12, P6, PT, R14, R2, RZ ;  /* 0x000000020e0c7210 */ /* 0x000fe20007fde0ff */
[----:B------:R-:W-:Y:S01]  /*a810*/  VIADD R16, R15, UR5 ;  /* 0x000000050f107c36 */ /* 0x000fe20008000000 */
[----:B------:R-:W-:-:S02]  /*a820*/  LEA.HI.X.SX32 R11, R13, R3, 0x1, P1 ;  /* 0x000000030d0b7211 */ /* 0x000fc400008f0eff */
[-C--:B------:R-:W-:Y:S02]  /*a830*/  LEA.HI.X.SX32 R13, R14, R3.reuse, 0x1, P6 ;  /* 0x000000030e0d7211 */ /* 0x080fe400030f0eff */
[-C--:B-1----:R-:W-:Y:S02]  /*a840*/  IADD3 R4, P6, PT, R16, R2.reuse, RZ ;  /* 0x0000000210047210 */ /* 0x082fe40007fde0ff */
[----:B--2---:R-:W-:Y:S02]  /*a850*/  ISETP.LT.AND P1, PT, R18, UR4, !P0 ;  /* 0x0000000412007c0c */ /* 0x004fe4000c721270 */
[----:B------:R-:W-:Y:S02]  /*a860*/  LEA.HI.X.SX32 R5, R16, R3, 0x1, P6 ;  /* 0x0000000310057211 */ /* 0x000fe400030f0eff */
[----:B0-----:R-:W-:Y:S02]  /*a870*/  ISETP.LT.AND P0, PT, R0, UR6, !P0 ;  /* 0x0000000600007c0c */ /* 0x001fe4000c701270 */
[----:B------:R-:W-:-:S02]  /*a880*/  IADD3 R2, P6, PT, R15, R2, RZ ;  /* 0x000000020f027210 */ /* 0x000fc40007fde0ff */
[----:B------:R-:W-:Y:S02]  /*a890*/  PRMT R0, R127, 0x9910, RZ ;  /* 0x000099107f007816 */ /* 0x000fe400000000ff */
[----:B------:R-:W-:Y:S02]  /*a8a0*/  PRMT R17, R129, 0x9910, RZ ;  /* 0x0000991081117816 */ /* 0x000fe400000000ff */
[----:B------:R-:W-:Y:S02]  /*a8b0*/  LEA.HI.X.SX32 R3, R15, R3, 0x1, P6 ;  /* 0x000000030f037211 */ /* 0x000fe400030f0eff */
[----:B------:R-:W-:Y:S02]  /*a8c0*/  SHF.R.S32.HI R15, RZ, 0x8, R0 ;  /* 0x00000008ff0f7819 */ /* 0x000fe40000011400 */
[----:B------:R-:W-:-:S03]  /*a8d0*/  SHF.R.S32.HI R17, RZ, 0x8, R17 ;  /* 0x00000008ff117819 */ /* 0x000fc60000011411 */
[----:B------:R3:W-:Y:S04]  /*a8e0*/  @P4 STG.E.U8 desc[UR18][R8.64], R15 ;  /* 0x0000000f08004986 */ /* 0x0007e8000c101112 */
[----:B------:R3:W-:Y:S04]  /*a8f0*/  @P3 STG.E.U8 desc[UR18][R10.64], R129 ;  /* 0x000000810a003986 */ /* 0x0007e8000c101112 */
[----:B------:R3:W-:Y:S04]  /*a900*/  @P2 STG.E.U8 desc[UR18][R12.64], R17 ;  /* 0x000000110c002986 */ /* 0x0007e8000c101112 */
[----:B------:R3:W-:Y:S04]  /*a910*/  @P1 STG.E.U8 desc[UR18][R2.64], R131 ;  /* 0x0000008302001986 */ /* 0x0007e8000c101112 */
[----:B------:R3:W-:Y:S01]  /*a920*/  @P0 STG.E.U8 desc[UR18][R4.64], R19 ;  /* 0x0000001304000986 */ /* 0x0007e2000c101112 */
[----:B------:R-:W-:Y:S06]  /*a930*/  BAR.SYNC.DEFER_BLOCKING 0x0 ;  /* 0x0000000000007b1d */ /* 0x000fec0000010000 */
[----:B------:R-:W-:Y:S05]  /*a940*/  BRA.U UP0, `(.L_x_13) ;  /* 0x0000000100a07547 */ /* 0x000fea000b800000 */
[----:B------:R-:W0:Y:S01]  /*a950*/  S2UR UR5, SR_CgaCtaId ;  /* 0x00000000000579c3 */ /* 0x000e220000008800 */
[----:B------:R-:W-:Y:S01]  /*a960*/  NOP ;  /* 0x0000000000007918 */ /* 0x000fe20000000000 */
[----:B------:R-:W-:Y:S01]  /*a970*/  UMOV UR4, 0x50 ;  /* 0x0000005000047882 */ /* 0x000fe20000000000 */
[----:B------:R-:W-:Y:S02]  /*a980*/  IMAD.U32 R0, RZ, RZ, UR17 ;  /* 0x00000011ff007e24 */ /* 0x000fe4000f8e00ff */
[----:B---3--:R-:W-:Y:S02]  /*a990*/  IMAD.MOV.U32 R3, RZ, RZ, 0xf ;  /* 0x0000000fff037424 */ /* 0x008fe400078e00ff */
[----:B------:R-:W-:Y:S01]  /*a9a0*/  IMAD.MOV.U32 R7, RZ, RZ, 0x1 ;  /* 0x00000001ff077424 */ /* 0x000fe200078e00ff */
[----:B------:R-:W-:-:S04]  /*a9b0*/  LOP3.LUT R0, R0, 0xffff, RZ, 0xc0, !PT ;  /* 0x0000ffff00007812 */ /* 0x000fc800078ec0ff */
[----:B------:R-:W-:-:S05]  /*a9c0*/  SHF.R.U32.HI R0, RZ, 0x5, R0 ;  /* 0x00000005ff007819 */ /* 0x000fca0000011600 */
[----:B------:R-:W-:Y:S01]  /*a9d0*/  VIADD R2, R0, 0x10 ;  /* 0x0000001000027836 */ /* 0x000fe20000000000 */
[----:B------:R-:W-:Y:S01]  /*a9e0*/  SHF.L.U32 R0, R3, R0, RZ ;  /* 0x0000000003007219 */ /* 0x000fe200000006ff */
[----:B0-----:R-:W-:-:S03]  /*a9f0*/  ULEA UR6, UR5, UR4, 0x18 ;  /* 0x0000000405067291 */ /* 0x001fc6000f8ec0ff */
[----:B------:R-:W-:-:S04]  /*aa00*/  SHF.L.U32 R3, R7, R2, RZ ;  /* 0x0000000207037219 */ /* 0x000fc800000006ff */
[----:B------:R-:W-:Y:S02]  /*aa10*/  LOP3.LUT R0, R3, R0, RZ, 0xfc, !PT ;  /* 0x0000000003007212 */ /* 0x000fe400078efcff */
[----:B------:R-:W0:Y:S02]  /*aa20*/  LDS R5, [UR6] ;  /* 0x00000006ff057984 */ /* 0x000e240008000800 */
[C---:B------:R-:W-:Y:S02]  /*aa30*/  LOP3.LUT R2, R0.reuse, 0xffff, RZ, 0xc0, !PT ;  /* 0x0000ffff00027812 */ /* 0x040fe400078ec0ff */
[----:B0-----:R-:W-:-:S04]  /*aa40*/  LOP3.LUT R3, R0, 0xffff, R5, 0x80, !PT ;  /* 0x0000ffff00037812 */ /* 0x001fc800078e8005 */
[----:B------:R-:W-:-:S13]  /*aa50*/  ISETP.NE.AND P0, PT, R3, R2, PT ;  /* 0x000000020300720c */ /* 0x000fda0003f05270 */
[----:B------:R-:W-:Y:S05]  /*aa60*/  @P0 BRA `(.L_x_14) ;  /* 0x0000000000500947 */ /* 0x000fea0003800000 */
[----:B------:R-:W-:Y:S02]  /*aa70*/  SHF.R.U32.HI R5, RZ, 0x10, R5 ;  /* 0x00000010ff057819 */ /* 0x000fe40000011605 */
[----:B------:R-:W-:-:S04]  /*aa80*/  SHF.R.U32.HI R2, RZ, 0x10, R0 ;  /* 0x00000010ff027819 */ /* 0x000fc80000011600 */
[----:B------:R-:W-:-:S04]  /*aa90*/  LOP3.LUT R5, R5, R2, RZ, 0xc0, !PT ;  /* 0x0000000205057212 */ /* 0x000fc800078ec0ff */
[----:B------:R-:W-:-:S13]  /*aaa0*/  ISETP.NE.AND P0, PT, R5, R2, PT ;  /* 0x000000020500720c */ /* 0x000fda0003f05270 */
[----:B------:R-:W-:Y:S05]  /*aab0*/  @P0 BRA `(.L_x_15) ;  /* 0x0000000000300947 */ /* 0x000fea0003800000 */
[----:B------:R-:W-:Y:S01]  /*aac0*/  R2UR UR4, R0 ;  /* 0x00000000000472ca */ /* 0x000fe200000e0000 */
[----:B------:R-:W-:Y:S01]  /*aad0*/  VOTEU.ANY UR5, UPT, PT ;  /* 0x0000000000057886 */ /* 0x000fe200038e0100 */
[----:B------:R-:W0:Y:S01]  /*aae0*/  S2R R0, SR_LANEID ;  /* 0x0000000000007919 */ /* 0x000e220000000000 */
[----:B------:R-:W-:-:S10]  /*aaf0*/  UFLO.U32 UR5, UR5 ;  /* 0x00000005000572bd */ /* 0x000fd400080e0000 */
[----:B------:R-:W-:-:S06]  /*ab00*/  ULOP3.LUT UR4, URZ, UR4, URZ, 0x33, !UPT ;  /* 0x00000004ff047292 */ /* 0x000fcc000f8e33ff */
[----:B------:R-:W-:-:S04]  /*ab10*/  IMAD.U32 R2, RZ, RZ, UR4 ;  /* 0x00000004ff027e24 */ /* 0x000fc8000f8e00ff */
[----:B------:R-:W1:Y:S02]  /*ab20*/  REDUX UR7, R2 ;  /* 0x00000000020773c4 */ /* 0x000e640000000000 */
[----:B------:R2:W-:Y:S01]  /*ab30*/  UTCATOMSWS.AND URZ, UR4 ;  /* 0x0000000400ff79e3 */ /* 0x0005e20008000000 */
[----:B0-----:R-:W-:Y:S01]  /*ab40*/  ISETP.EQ.U32.AND P0, PT, R0, UR5, PT ;  /* 0x0000000500007c0c */ /* 0x001fe2000bf02070 */
[----:B-1----:R-:W-:-:S12]  /*ab50*/  IMAD.U32 R0, RZ, RZ, UR7 ;  /* 0x00000007ff007e24 */ /* 0x002fd8000f8e00ff */
[----:B------:R2:W-:Y:S01]  /*ab60*/  @P0 ATOMS.AND RZ, [UR6], R0 ;  /* 0x00000000ffff098c */ /* 0x0005e2000a800006 */
[----:B------:R-:W-:Y:S05]  /*ab70*/  BRA `(.L_x_13) ;  /* 0x0000000000147947 */ /* 0x000fea0003800000 */
.L_x_15:
[----:B------:R-:W-:-:S07]  /*ab80*/  MOV R2, 0xaba0 ;  /* 0x0000aba000027802 */ /* 0x000fce0000000f00 */
[----:B------:R-:W-:Y:S05]  /*ab90*/  CALL.REL.NOINC `($__internal_0_$__cuda_sm10x_tcgen05_guardrail_trap_col_being_dealloced_not_returned_by_alloc) ;  /* 0x00000000002c7944 */ /* 0x000fea0003c00000 */
[----:B------:R-:W-:Y:S05]  /*aba0*/  BRA `(.L_x_13) ;  /* 0x0000000000087947 */ /* 0x000fea0003800000 */
.L_x_14:
[----:B------:R-:W-:-:S07]  /*abb0*/  MOV R2, 0xabd0 ;  /* 0x0000abd000027802 */ /* 0x000fce0000000f00 */
[----:B------:R-:W-:Y:S05]  /*abc0*/  CALL.REL.NOINC `($__internal_2_$__cuda_sm10x_tcgen05_guardrail_trap_unallocated_columns_being_dealloced) ;  /* 0x0000000000387944 */ /* 0x000fea0003c00000 */
.L_x_13:
[----:B------:R-:W-:Y:S01]  /*abd0*/  NOP ;  /* 0x0000000000007918 */ /* 0x000fe20000000000 */
[----:B--2---:R-:W-:Y:S05]  /*abe0*/  EXIT ;  /* 0x000000000000794d */ /* 0x004fea0003800000 */
.L_x_8:
[----:B------:R-:W0:Y:S02]  /*abf0*/  SYNCS.PHASECHK.TRANS64.TRYWAIT P4, [UR13], R124 ;  /* 0x0000007cff0075a7 */ /* 0x000e24000808110d */
[----:B0-----:R-:W-:Y:S05]  /*ac00*/  @!P4 BRA `(.L_x_8) ;  /* 0xfffffffc00f8c947 */ /* 0x001fea000383ffff */
[----:B------:R-:W-:Y:S05]  /*ac10*/  BRA `(.L_x_16) ;  /* 0xffffff9c00fc7947 */ /* 0x000fea000383ffff */
.L_x_12:
[----:B------:R-:W0:Y:S02]  /*ac20*/  SYNCS.PHASECHK.TRANS64.TRYWAIT P0, [UR13], R3 ;  /* 0x00000003ff0075a7 */ /* 0x000e24000800110d */
[----:B0-----:R-:W-:Y:S05]  /*ac30*/  @!P0 BRA `(.L_x_12) ;  /* 0xfffffffc00f88947 */ /* 0x001fea000383ffff */
[----:B------:R-:W-:Y:S05]  /*ac40*/  BRA `(.L_x_11) ;  /* 0xffffffb8000c7947 */ /* 0x000fea000383ffff */
        .weak           $__internal_0_$__cuda_sm10x_tcgen05_guardrail_trap_col_being_dealloced_not_returned_by_alloc
        .type           $__internal_0_$__cuda_sm10x_tcgen05_guardrail_trap_col_being_dealloced_not_returned_by_alloc,@function
        .size           $__internal_0_$__cuda_sm10x_tcgen05_guardrail_trap_col_being_dealloced_not_returned_by_alloc,($__internal_1_$__cuda_sm10x_tcgen05_guardrail_trap_phase_invalid_during_alloc - $__internal_0_$__cuda_sm10x_tcgen05_guardrail_trap_col_being_dealloced_not_returned_by_alloc)
$__internal_0_$__cuda_sm10x_tcgen05_guardrail_trap_col_being_dealloced_not_returned_by_alloc:
[----:B------:R-:W-:Y:S05]  /*ac50*/  BPT.TRAP 0x1 ;  /* 0x000000040000795c */ /* 0x000fea0000300000 */
[----:B------:R-:W-:-:S04]  /*ac60*/  IMAD.MOV.U32 R3, RZ, RZ, 0x0 ;  /* 0x00000000ff037424 */ /* 0x000fc800078e00ff */
[----:B------:R-:W-:Y:S05]  /*ac70*/  RET.REL.NODEC R2 `(matmul_kernel) ;  /* 0xffffff5002e07950 */ /* 0x000fea0003c3ffff */
        .weak           $__internal_1_$__cuda_sm10x_tcgen05_guardrail_trap_phase_invalid_during_alloc
        .type           $__internal_1_$__cuda_sm10x_tcgen05_guardrail_trap_phase_invalid_during_alloc,@function
        .size           $__internal_1_$__cuda_sm10x_tcgen05_guardrail_trap_phase_invalid_during_alloc,($__internal_2_$__cuda_sm10x_tcgen05_guardrail_trap_unallocated_columns_being_dealloced - $__internal_1_$__cuda_sm10x_tcgen05_guardrail_trap_phase_invalid_during_alloc)
$__internal_1_$__cuda_sm10x_tcgen05_guardrail_trap_phase_invalid_during_alloc:
[----:B------:R-:W-:Y:S05]  /*ac80*/  BPT.TRAP 0x1 ;  /* 0x000000040000795c */ /* 0x000fea0000300000 */
[----:B------:R-:W-:-:S04]  /*ac90*/  IMAD.MOV.U32 R3, RZ, RZ, 0x0 ;  /* 0x00000000ff037424 */ /* 0x000fc800078e00ff */
[----:B------:R-:W-:Y:S05]  /*aca0*/  RET.REL.NODEC R2 `(matmul_kernel) ;  /* 0xffffff5002d47950 */ /* 0x000fea0003c3ffff */
        .weak           $__internal_2_$__cuda_sm10x_tcgen05_guardrail_trap_unallocated_columns_being_dealloced
        .type           $__internal_2_$__cuda_sm10x_tcgen05_guardrail_trap_unallocated_columns_being_dealloced,@function
        .size           $__internal_2_$__cuda_sm10x_tcgen05_guardrail_trap_unallocated_columns_being_dealloced,(.L_x_20 - $__internal_2_$__cuda_sm10x_tcgen05_guardrail_trap_unallocated_columns_being_dealloced)
$__internal_2_$__cuda_sm10x_tcgen05_guardrail_trap_unallocated_columns_being_dealloced:
[----:B------:R-:W-:Y:S05]  /*acb0*/  BPT.TRAP 0x1 ;  /* 0x000000040000795c */ /* 0x000fea0000300000 */
[----:B------:R-:W-:-:S04]  /*acc0*/  IMAD.MOV.U32 R3, RZ, RZ, 0x0 ;  /* 0x00000000ff037424 */ /* 0x000fc800078e00ff */
[----:B------:R-:W-:Y:S05]  /*acd0*/  RET.REL.NODEC R2 `(matmul_kernel) ;  /* 0xffffff5002c87950 */ /* 0x000fea0003c3ffff */
.L_x_17:
[----:B------:R-:W-:-:S00]  /*ace0*/  BRA `(.L_x_17) ;  /* 0xfffffffc00fc7947 */ /* 0x000fc0000383ffff */
[----:B------:R-:W-:-:S00]  /*acf0*/  NOP ;  /* 0x0000000000007918 */ /* 0x000fc00000000000 */
        /* <DEDUP_REMOVED lines=8> */
.L_x_20:


//--------------------- .nv.shared.matmul_kernel  --------------------------
	.section	.nv.shared.matmul_kernel,"aw",@nobits
	.sectionflags	@""
	.align	16
	.zero		1024


//--------------------- .nv.shared.reserved.0     --------------------------
	.section	.nv.shared.reserved.0,"aw",@nobits
	.align	8
	.weak		__nv_reservedSMEM_offset_0_alias
	.size		__nv_reservedSMEM_offset_0_alias, 0, 64
	.other		__nv_reservedSMEM_offset_0_alias,@"STO_CUDA_RESERVED_SHARED STV_DEFAULT"
__nv_reservedSMEM_offset_0_alias:
	.zero		0
.nv.shared.reserved.0:
	.zero		64
	.weak		__nv_reservedSMEM_allocation_phase
	.type		__nv_reservedSMEM_allocation_phase,@object
	.size		__nv_reservedSMEM_allocation_phase,(.L_0 - __nv_reservedSMEM_allocation_phase)
__nv_reservedSMEM_allocation_phase:
	.zero		1
.L_0:
	.zero		7
	.weak		__nv_reservedSMEM_devtool_atexit_pc
	.type		__nv_reservedSMEM_devtool_atexit_pc,@object
	.size		__nv_reservedSMEM_devtool_atexit_pc,(__nv_reservedSMEM_allocation_mask - __nv_reservedSMEM_devtool_atexit_pc)
__nv_reservedSMEM_devtool_atexit_pc:
	.zero		8
	.weak		__nv_reservedSMEM_allocation_mask
	.type		__nv_reservedSMEM_allocation_mask,@object
	.size		__nv_reservedSMEM_allocation_mask,(.L_2 - __nv_reservedSMEM_allocation_mask)
__nv_reservedSMEM_allocation_mask:
	.zero		4
.L_2:


//--------------------- .nv.constant0.matmul_kernel --------------------------
	.section	.nv.constant0.matmul_kernel,"a",@progbits
	.sectionflags	@""
	.align	4
.nv.constant0.matmul_kernel:
	.zero		976


//--------------------- SYMBOLS --------------------------

	.type		.nv.reservedSmem.offset0,@object
	.size		.nv.reservedSmem.offset0,0x4
	.type		.nv.reservedSmem.cap,@object
	.size		.nv.reservedSmem.cap,0x4
